# CuTe-DSL kernel — source=fa4 family=fa4_fwd_sm100
# config = {"dtype": "Float8E4M3FN", "causal": true, "use_2cta": false, "q_stage": 2, "head_dim": 64}


// ===== COMPILED SASS (sm_100a) =====

	.target	sm_100a

	.elftype	@"ET_EXEC"


//--------------------- .note.nv.tkinfo           --------------------------
	.section	.note.nv.tkinfo,"",@"SHT_NOTE"
	.sectionflags	@"SHF_NOTE_NV_TKINFO"
	.tkinfo
        /*0018*/ 	.word	0x00000081
        /*0030*/ 	.string	""
        /*0030*/ 	.string	"ptxas"
        /*0030*/ 	.string	"Cuda compilation tools, release 12.9, V12.9.83"
        /*0030*/ 	.string	"Build system must define TOOLS_VERSION_EXTENDED"
        /*0030*/ 	.string	"-O 3 -arch sm_100a "



//--------------------- .note.nv.cuver            --------------------------
	.section	.note.nv.cuver,"",@"SHT_NOTE"
	.sectionflags	@"SHF_NOTE_NV_CUVER"
        /*0018*/ 	.short	0x0001
        /*001a*/ 	.short	0x0064
        /*001c*/ 	.short	0x0001
        /*001e*/ 	.short	0x0000
        /*0020*/ 	.short	0x0001
        /*0022*/ 	.short	0x0000


//--------------------- .nv.info                  --------------------------
	.section	.nv.info,"",@"SHT_CUDA_INFO"
	.align	4


	//----- nvinfo : EIATTR_REGCOUNT
	.align		4
        /*0000*/ 	.byte	0x04, 0x2f
        /*0002*/ 	.short	(.L_4 - .L_3)
	.align		4
.L_3:
        /*0004*/ 	.word	index@(kernel_cutlass_kernel_flash_attncuteflash_fwd_sm100FlashAttentionForwardSm100_object_at__tensor0000o6411101213_tensor0000o6411101213_tensor0000o6410111213_tensor0000o6411101213_tensorptrf_0)
        /*0008*/ 	.word	0x00000080


	//----- nvinfo : EIATTR_FRAME_SIZE
	.align		4
.L_4:
        /*000c*/ 	.byte	0x04, 0x11
        /*000e*/ 	.short	(.L_6 - .L_5)
	.align		4
.L_5:
        /*0010*/ 	.word	index@($__internal_2_$__cuda_sm10x_tcgen05_guardrail_trap_unallocated_columns_being_dealloced)
        /*0014*/ 	.word	0x00000000


	//----- nvinfo : EIATTR_FRAME_SIZE
	.align		4
.L_6:
        /*0018*/ 	.byte	0x04, 0x11
        /*001a*/ 	.short	(.L_8 - .L_7)
	.align		4
.L_7:
        /*001c*/ 	.word	index@($__internal_1_$__cuda_sm10x_tcgen05_guardrail_trap_phase_invalid_during_alloc)
        /*0020*/ 	.word	0x00000000


	//----- nvinfo : EIATTR_FRAME_SIZE
	.align		4
.L_8:
        /*0024*/ 	.byte	0x04, 0x11
        /*0026*/ 	.short	(.L_10 - .L_9)
	.align		4
.L_9:
        /*0028*/ 	.word	index@($__internal_0_$__cuda_sm10x_tcgen05_guardrail_trap_col_being_dealloced_not_returned_by_alloc)
        /*002c*/ 	.word	0x00000000


	//----- nvinfo : EIATTR_FRAME_SIZE
	.align		4
.L_10:
        /*0030*/ 	.byte	0x04, 0x11
        /*0032*/ 	.short	(.L_12 - .L_11)
	.align		4
.L_11:
        /*0034*/ 	.word	index@(kernel_cutlass_kernel_flash_attncuteflash_fwd_sm100FlashAttentionForwardSm100_object_at__tensor0000o6411101213_tensor0000o6411101213_tensor0000o6410111213_tensor0000o6411101213_tensorptrf_0)
        /*0038*/ 	.word	0x00000000


	//----- nvinfo : EIATTR_MIN_STACK_SIZE
	.align		4
.L_12:
        /*003c*/ 	.byte	0x04, 0x12
        /*003e*/ 	.short	(.L_14 - .L_13)
	.align		4
.L_13:
        /*0040*/ 	.word	index@(kernel_cutlass_kernel_flash_attncuteflash_fwd_sm100FlashAttentionForwardSm100_object_at__tensor0000o6411101213_tensor0000o6411101213_tensor0000o6410111213_tensor0000o6411101213_tensorptrf_0)
        /*0044*/ 	.word	0x00000000
.L_14:


//--------------------- .nv.info.kernel_cutlass_kernel_flash_attncuteflash_fwd_sm100FlashAttentionForwardSm100_object_at__tensor0000o6411101213_tensor0000o6411101213_tensor0000o6410111213_tensor0000o6411101213_tensorptrf_0 --------------------------
	.section	.nv.info.kernel_cutlass_kernel_flash_attncuteflash_fwd_sm100FlashAttentionForwardSm100_object_at__tensor0000o6411101213_tensor0000o6411101213_tensor0000o6410111213_tensor0000o6411101213_tensorptrf_0,"",@"SHT_CUDA_INFO"
	.sectionflags	@""
	.align	4


	//----- nvinfo : EIATTR_CUDA_API_VERSION
	.align		4
        /*0000*/ 	.byte	0x04, 0x37
        /*0002*/ 	.short	(.L_16 - .L_15)
.L_15:
        /*0004*/ 	.word	0x00000081


	//----- nvinfo : EIATTR_KPARAM_INFO
	.align		4
.L_16:
        /*0008*/ 	.byte	0x04, 0x17
        /*000a*/ 	.short	(.L_18 - .L_17)
.L_17:
        /*000c*/ 	.word	0x00000000
        /*0010*/ 	.short	0x0018
        /*0012*/ 	.short	0x02e4
        /*0014*/ 	.byte	0x00, 0xf0, 0x11, 0x00


	//----- nvinfo : EIATTR_KPARAM_INFO
	.align		4
.L_18:
        /*0018*/ 	.byte	0x04, 0x17
        /*001a*/ 	.short	(.L_20 - .L_19)
.L_19:
        /*001c*/ 	.word	0x00000000
        /*0020*/ 	.short	0x0017
        /*0022*/ 	.short	0x02d8
        /*0024*/ 	.byte	0x00, 0xf0, 0x31, 0x00


	//----- nvinfo : EIATTR_KPARAM_INFO
	.align		4
.L_20:
        /*0028*/ 	.byte	0x04, 0x17
        /*002a*/ 	.short	(.L_22 - .L_21)
.L_21:
        /*002c*/ 	.word	0x00000000
        /*0030*/ 	.short	0x0016
        /*0032*/ 	.short	0x02d4
        /*0034*/ 	.byte	0x00, 0xf0, 0x11, 0x00


	//----- nvinfo : EIATTR_KPARAM_INFO
	.align		4
.L_22:
        /*0038*/ 	.byte	0x04, 0x17
        /*003a*/ 	.short	(.L_24 - .L_23)
.L_23:
        /*003c*/ 	.word	0x00000000
        /*0040*/ 	.short	0x0015
        /*0042*/ 	.short	0x02c8
        /*0044*/ 	.byte	0x00, 0xf0, 0x31, 0x00


	//----- nvinfo : EIATTR_KPARAM_INFO
	.align		4
.L_24:
        /*0048*/ 	.byte	0x04, 0x17
        /*004a*/ 	.short	(.L_26 - .L_25)
.L_25:
        /*004c*/ 	.word	0x00000000
        /*0050*/ 	.short	0x0014
        /*0052*/ 	.short	0x02bc
        /*0054*/ 	.byte	0x00, 0xf0, 0x31, 0x00


	//----- nvinfo : EIATTR_KPARAM_INFO
	.align		4
.L_26:
        /*0058*/ 	.byte	0x04, 0x17
        /*005a*/ 	.short	(.L_28 - .L_27)
.L_27:
        /*005c*/ 	.word	0x00000000
        /*0060*/ 	.short	0x0013
        /*0062*/ 	.short	0x02b0
        /*0064*/ 	.byte	0x00, 0xf0, 0x31, 0x00


	//----- nvinfo : EIATTR_KPARAM_INFO
	.align		4
.L_28:
        /*0068*/ 	.byte	0x04, 0x17
        /*006a*/ 	.short	(.L_30 - .L_29)
.L_29:
        /*006c*/ 	.word	0x00000000
        /*0070*/ 	.short	0x0012
        /*0072*/ 	.short	0x02a4
        /*0074*/ 	.byte	0x00, 0xf0, 0x31, 0x00


	//----- nvinfo : EIATTR_KPARAM_INFO
	.align		4
.L_30:
        /*0078*/ 	.byte	0x04, 0x17
        /*007a*/ 	.short	(.L_32 - .L_31)
.L_31:
        /*007c*/ 	.word	0x00000000
        /*0080*/ 	.short	0x0011
        /*0082*/ 	.short	0x02a0
        /*0084*/ 	.byte	0x00, 0xf0, 0x11, 0x00


	//----- nvinfo : EIATTR_KPARAM_INFO
	.align		4
.L_32:
        /*0088*/ 	.byte	0x04, 0x17
        /*008a*/ 	.short	(.L_34 - .L_33)
.L_33:
        /*008c*/ 	.word	0x00000000
        /*0090*/ 	.short	0x0010
        /*0092*/ 	.short	0x029c
        /*0094*/ 	.byte	0x00, 0xf0, 0x11, 0x00


	//----- nvinfo : EIATTR_KPARAM_INFO
	.align		4
.L_34:
        /*0098*/ 	.byte	0x04, 0x17
        /*009a*/ 	.short	(.L_36 - .L_35)
.L_35:
        /*009c*/ 	.word	0x00000000
        /*00a0*/ 	.short	0x000f
        /*00a2*/ 	.short	0x0298
        /*00a4*/ 	.byte	0x00, 0xf0, 0x11, 0x00


	//----- nvinfo : EIATTR_KPARAM_INFO
	.align		4
.L_36:
        /*00a8*/ 	.byte	0x04, 0x17
        /*00aa*/ 	.short	(.L_38 - .L_37)
.L_37:
        /*00ac*/ 	.word	0x00000000
        /*00b0*/ 	.short	0x000e
        /*00b2*/ 	.short	0x0294
        /*00b4*/ 	.byte	0x00, 0xf0, 0x11, 0x00


	//----- nvinfo : EIATTR_KPARAM_INFO
	.align		4
.L_38:
        /*00b8*/ 	.byte	0x04, 0x17
        /*00ba*/ 	.short	(.L_40 - .L_39)
.L_39:
        /*00bc*/ 	.word	0x00000000
        /*00c0*/ 	.short	0x000d
        /*00c2*/ 	.short	0x0290
        /*00c4*/ 	.byte	0x00, 0xf0, 0x11, 0x00


	//----- nvinfo : EIATTR_KPARAM_INFO
	.align		4
.L_40:
        /*00c8*/ 	.byte	0x04, 0x17
        /*00ca*/ 	.short	(.L_42 - .L_41)
.L_41:
        /*00cc*/ 	.word	0x00000000
        /*00d0*/ 	.short	0x000c
        /*00d2*/ 	.short	0x028c
        /*00d4*/ 	.byte	0x00, 0xf0, 0x11, 0x00


	//----- nvinfo : EIATTR_KPARAM_INFO
	.align		4
.L_42:
        /*00d8*/ 	.byte	0x04, 0x17
        /*00da*/ 	.short	(.L_44 - .L_43)
.L_43:
        /*00dc*/ 	.word	0x00000000
        /*00e0*/ 	.short	0x000b
        /*00e2*/ 	.short	0x0287
        /*00e4*/ 	.byte	0x00, 0xf0, 0x0d, 0x00


	//----- nvinfo : EIATTR_KPARAM_INFO
	.align		4
.L_44:
        /*00e8*/ 	.byte	0x04, 0x17
        /*00ea*/ 	.short	(.L_46 - .L_45)
.L_45:
        /*00ec*/ 	.word	0x00000000
        /*00f0*/ 	.short	0x000a
        /*00f2*/ 	.short	0x0284
        /*00f4*/ 	.byte	0x00, 0xf0, 0x0d, 0x00


	//----- nvinfo : EIATTR_KPARAM_INFO
	.align		4
.L_46:
        /*00f8*/ 	.byte	0x04, 0x17
        /*00fa*/ 	.short	(.L_48 - .L_47)
.L_47:
        /*00fc*/ 	.word	0x00000000
        /*0100*/ 	.short	0x0009
        /*0102*/ 	.short	0x0280
        /*0104*/ 	.byte	0x00, 0xf0, 0x11, 0x00


	//----- nvinfo : EIATTR_KPARAM_INFO
	.align		4
.L_48:
        /*0108*/ 	.byte	0x04, 0x17
        /*010a*/ 	.short	(.L_50 - .L_49)
.L_49:
        /*010c*/ 	.word	0x00000000
        /*0110*/ 	.short	0x0008
        /*0112*/ 	.short	0x0200
        /*0114*/ 	.byte	0x00, 0xf0, 0x01, 0x02


	//----- nvinfo : EIATTR_KPARAM_INFO
	.align		4
.L_50:
        /*0118*/ 	.byte	0x04, 0x17
        /*011a*/ 	.short	(.L_52 - .L_51)
.L_51:
        /*011c*/ 	.word	0x00000000
        /*0120*/ 	.short	0x0007
        /*0122*/ 	.short	0x0180
        /*0124*/ 	.byte	0x00, 0xf0, 0x01, 0x02


	//----- nvinfo : EIATTR_KPARAM_INFO
	.align		4
.L_52:
        /*0128*/ 	.byte	0x04, 0x17
        /*012a*/ 	.short	(.L_54 - .L_53)
.L_53:
        /*012c*/ 	.word	0x00000000
        /*0130*/ 	.short	0x0006
        /*0132*/ 	.short	0x0100
        /*0134*/ 	.byte	0x00, 0xf0, 0x01, 0x02


	//----- nvinfo : EIATTR_KPARAM_INFO
	.align		4
.L_54:
        /*0138*/ 	.byte	0x04, 0x17
        /*013a*/ 	.short	(.L_56 - .L_55)
.L_55:
        /*013c*/ 	.word	0x00000000
        /*0140*/ 	.short	0x0005
        /*0142*/ 	.short	0x0080
        /*0144*/ 	.byte	0x00, 0xf0, 0x01, 0x02


	//----- nvinfo : EIATTR_KPARAM_INFO
	.align		4
.L_56:
        /*0148*/ 	.byte	0x04, 0x17
        /*014a*/ 	.short	(.L_58 - .L_57)
.L_57:
        /*014c*/ 	.word	0x00000000
        /*0150*/ 	.short	0x0004
        /*0152*/ 	.short	0x0030
        /*0154*/ 	.byte	0x00, 0xf0, 0xa1, 0x00


	//----- nvinfo : EIATTR_KPARAM_INFO
	.align		4
.L_58:
        /*0158*/ 	.byte	0x04, 0x17
        /*015a*/ 	.short	(.L_60 - .L_59)
.L_59:
        /*015c*/ 	.word	0x00000000
        /*0160*/ 	.short	0x0003
        /*0162*/ 	.short	0x0024
        /*0164*/ 	.byte	0x00, 0xf0, 0x31, 0x00


	//----- nvinfo : EIATTR_KPARAM_INFO
	.align		4
.L_60:
        /*0168*/ 	.byte	0x04, 0x17
        /*016a*/ 	.short	(.L_62 - .L_61)
.L_61:
        /*016c*/ 	.word	0x00000000
        /*0170*/ 	.short	0x0002
        /*0172*/ 	.short	0x0018
        /*0174*/ 	.byte	0x00, 0xf0, 0x31, 0x00


	//----- nvinfo : EIATTR_KPARAM_INFO
	.align		4
.L_62:
        /*0178*/ 	.byte	0x04, 0x17
        /*017a*/ 	.short	(.L_64 - .L_63)
.L_63:
        /*017c*/ 	.word	0x00000000
        /*0180*/ 	.short	0x0001
        /*0182*/ 	.short	0x000c
        /*0184*/ 	.byte	0x00, 0xf0, 0x31, 0x00


	//----- nvinfo : EIATTR_KPARAM_INFO
	.align		4
.L_64:
        /*0188*/ 	.byte	0x04, 0x17
        /*018a*/ 	.short	(.L_66 - .L_65)
.L_65:
        /*018c*/ 	.word	0x00000000
        /*0190*/ 	.short	0x0000
        /*0192*/ 	.short	0x0000
        /*0194*/ 	.byte	0x00, 0xf0, 0x31, 0x00


	//----- nvinfo : EIATTR_AT_ENTRY_FRAGMENTS
	.align		4
.L_66:
        /*0198*/ 	.byte	0x04, 0x4f
        /*019a*/ 	.short	(.L_68 - .L_67)


	//   ....[0]....
.L_67:
        /*019c*/ 	.word	0x00000004


	//----- nvinfo : EIATTR_RESERVED_SMEM_USED
	.align		4
.L_68:
        /*01a0*/ 	.byte	0x01, 0x41
	.zero		2


	//----- nvinfo : EIATTR_SPARSE_MMA_MASK
	.align		4
        /*01a4*/ 	.byte	0x03, 0x50
        /*01a6*/ 	.short	0x0000


	//----- nvinfo : EIATTR_TCGEN05_1CTA_USED
	.align		4
        /*01a8*/ 	.byte	0x01, 0x51
	.zero		2


	//----- nvinfo : EIATTR_MAXREG_COUNT
	.align		4
        /*01ac*/ 	.byte	0x03, 0x1b
        /*01ae*/ 	.short	0x0080


	//----- nvinfo : EIATTR_NUM_BARRIERS
	.align		4
        /*01b0*/ 	.byte	0x02, 0x4c
        /*01b2*/ 	.byte	0x10
	.zero		1


	//----- nvinfo : EIATTR_INT_WARP_WIDE_INSTR_OFFSETS
	.align		4
        /*01b4*/ 	.byte	0x04, 0x31
        /*01b6*/ 	.short	(.L_70 - .L_69)


	//   ....[0]....
.L_69:
        /*01b8*/ 	.word	0x00002880


	//   ....[1]....
        /*01bc*/ 	.word	0x000028c0


	//----- nvinfo : EIATTR_COOP_GROUP_MASK_REGIDS
	.align		4
.L_70:
        /*01c0*/ 	.byte	0x04, 0x29
        /*01c2*/ 	.short	(.L_72 - .L_71)


	//   ....[0]....
.L_71:
        /*01c4*/ 	.word	0xffffffff


	//   ....[1]....
        /*01c8*/ 	.word	0xffffffff


	//   ....[2]....
        /*01cc*/ 	.word	0xffffffff


	//   ....[3]....
        /*01d0*/ 	.word	0xffffffff


	//   ....[4]....
        /*01d4*/ 	.word	0xffffffff


	//   ....[5]....
        /*01d8*/ 	.word	0xffffffff


	//   ....[6]....
        /*01dc*/ 	.word	0xffffffff


	//   ....[7]....
        /*01e0*/ 	.word	0xffffffff


	//   ....[8]....
        /*01e4*/ 	.word	0xffffffff


	//   ....[9]....
        /*01e8*/ 	.word	0xffffffff


	//----- nvinfo : EIATTR_COOP_GROUP_INSTR_OFFSETS
	.align		4
.L_72:
        /*01ec*/ 	.byte	0x04, 0x28
        /*01ee*/ 	.short	(.L_74 - .L_73)


	//   ....[0]....
.L_73:
        /*01f0*/ 	.word	0x00000d30


	//   ....[1]....
        /*01f4*/ 	.word	0x00000ff0


	//   ....[2]....
        /*01f8*/ 	.word	0x00001160


	//   ....[3]....
        /*01fc*/ 	.word	0x000027a0


	//   ....[4]....
        /*0200*/ 	.word	0x00002970


	//   ....[5]....
        /*0204*/ 	.word	0x00006a60


	//   ....[6]....
        /*0208*/ 	.word	0x00009040


	//   ....[7]....
        /*020c*/ 	.word	0x0000b3a0


	//   ....[8]....
        /*0210*/ 	.word	0x0000c0d0


	//   ....[9]....
        /*0214*/ 	.word	0x0000c420


	//----- nvinfo : EIATTR_REG_RECONFIG
	.align		4
.L_74:
        /*0218*/ 	.byte	0x01, 0x54
	.zero		2


	//----- nvinfo : EIATTR_VRC_CTA_INIT_COUNT
	.align		4
        /*021c*/ 	.byte	0x02, 0x4a
        /*021e*/ 	.byte	0x80
	.zero		1


	//----- nvinfo : EIATTR_MBARRIER_INSTR_OFFSETS
	.align		4
        /*0220*/ 	.byte	0x04, 0x39
        /*0222*/ 	.short	(.L_76 - .L_75)


	//   ....[0]....
.L_75:
        /*0224*/ 	.word	0x00000310
        /*0228*/ 	.word	0x000000ff
        /*022c*/ 	.word	0x00000000
        /*0230*/ 	.short	0x0100
        /*0232*/ 	.byte	0x0a
	.zero		1


	//   ....[1]....
        /*0234*/ 	.word	0x00000320
        /*0238*/ 	.word	0x000000ff
        /*023c*/ 	.word	0x00000008
        /*0240*/ 	.short	0x0100
        /*0242*/ 	.byte	0x0a
	.zero		1


	//   ....[2]....
        /*0244*/ 	.word	0x00000330
        /*0248*/ 	.word	0x000000ff
        /*024c*/ 	.word	0x00000010
        /*0250*/ 	.short	0x0100
        /*0252*/ 	.byte	0x0a
	.zero		1


	//   ....[3]....
        /*0254*/ 	.word	0x00000340
        /*0258*/ 	.word	0x000000ff
        /*025c*/ 	.word	0x00000018
        /*0260*/ 	.short	0x0100
        /*0262*/ 	.byte	0x0a
	.zero		1


	//   ....[4]....
        /*0264*/ 	.word	0x00000350
        /*0268*/ 	.word	0x000000ff
        /*026c*/ 	.word	0x00000020
        /*0270*/ 	.short	0x0100
        /*0272*/ 	.byte	0x0a
	.zero		1


	//   ....[5]....
        /*0274*/ 	.word	0x00000360
        /*0278*/ 	.word	0x000000ff
        /*027c*/ 	.word	0x00000028
        /*0280*/ 	.short	0x0100
        /*0282*/ 	.byte	0x0a
	.zero		1


	//   ....[6]....
        /*0284*/ 	.word	0x00000370
        /*0288*/ 	.word	0x000000ff
        /*028c*/ 	.word	0x00000030
        /*0290*/ 	.short	0x0100
        /*0292*/ 	.byte	0x0a
	.zero		1


	//   ....[7]....
        /*0294*/ 	.word	0x00000380
        /*0298*/ 	.word	0x000000ff
        /*029c*/ 	.word	0x00000038
        /*02a0*/ 	.short	0x0100
        /*02a2*/ 	.byte	0x0a
	.zero		1


	//   ....[8]....
        /*02a4*/ 	.word	0x00000390
        /*02a8*/ 	.word	0x000000ff
        /*02ac*/ 	.word	0x00000040
        /*02b0*/ 	.short	0x0100
        /*02b2*/ 	.byte	0x0a
	.zero		1


	//   ....[9]....
        /*02b4*/ 	.word	0x000003a0
        /*02b8*/ 	.word	0x000000ff
        /*02bc*/ 	.word	0x00000048
        /*02c0*/ 	.short	0x0100
        /*02c2*/ 	.byte	0x0a
	.zero		1


	//   ....[10]....
        /*02c4*/ 	.word	0x000003b0
        /*02c8*/ 	.word	0x000000ff
        /*02cc*/ 	.word	0x00000050
        /*02d0*/ 	.short	0x0100
        /*02d2*/ 	.byte	0x0a
	.zero		1


	//   ....[11]....
        /*02d4*/ 	.word	0x000003c0
        /*02d8*/ 	.word	0x000000ff
        /*02dc*/ 	.word	0x00000058
        /*02e0*/ 	.short	0x0100
        /*02e2*/ 	.byte	0x0a
	.zero		1


	//   ....[12]....
        /*02e4*/ 	.word	0x000003d0
        /*02e8*/ 	.word	0x000000ff
        /*02ec*/ 	.word	0x00000060
        /*02f0*/ 	.short	0x0100
        /*02f2*/ 	.byte	0x0a
	.zero		1


	//   ....[13]....
        /*02f4*/ 	.word	0x000003e0
        /*02f8*/ 	.word	0x000000ff
        /*02fc*/ 	.word	0x00000068
        /*0300*/ 	.short	0x0100
        /*0302*/ 	.byte	0x0a
	.zero		1


	//   ....[14]....
        /*0304*/ 	.word	0x000003f0
        /*0308*/ 	.word	0x000000ff
        /*030c*/ 	.word	0x00000070
        /*0310*/ 	.short	0x0100
        /*0312*/ 	.byte	0x0a
	.zero		1


	//   ....[15]....
        /*0314*/ 	.word	0x00000400
        /*0318*/ 	.word	0x000000ff
        /*031c*/ 	.word	0x00000078
        /*0320*/ 	.short	0x0100
        /*0322*/ 	.byte	0x0a
	.zero		1


	//   ....[16]....
        /*0324*/ 	.word	0x00000410
        /*0328*/ 	.word	0x000000ff
        /*032c*/ 	.word	0x00000080
        /*0330*/ 	.short	0x0100
        /*0332*/ 	.byte	0x0a
	.zero		1


	//   ....[17]....
        /*0334*/ 	.word	0x00000420
        /*0338*/ 	.word	0x000000ff
        /*033c*/ 	.word	0x00000088
        /*0340*/ 	.short	0x0100
        /*0342*/ 	.byte	0x0a
	.zero		1


	//   ....[18]....
        /*0344*/ 	.word	0x00000430
        /*0348*/ 	.word	0x000000ff
        /*034c*/ 	.word	0x00000090
        /*0350*/ 	.short	0x0100
        /*0352*/ 	.byte	0x0a
	.zero		1


	//   ....[19]....
        /*0354*/ 	.word	0x00000440
        /*0358*/ 	.word	0x000000ff
        /*035c*/ 	.word	0x00000098
        /*0360*/ 	.short	0x0100
        /*0362*/ 	.byte	0x0a
	.zero		1


	//   ....[20]....
        /*0364*/ 	.word	0x00000450
        /*0368*/ 	.word	0x000000ff
        /*036c*/ 	.word	0x000000a0
        /*0370*/ 	.short	0x0100
        /*0372*/ 	.byte	0x0a
	.zero		1


	//   ....[21]....
        /*0374*/ 	.word	0x00000460
        /*0378*/ 	.word	0x000000ff
        /*037c*/ 	.word	0x000000a8
        /*0380*/ 	.short	0x0100
        /*0382*/ 	.byte	0x0a
	.zero		1


	//   ....[22]....
        /*0384*/ 	.word	0x00000470
        /*0388*/ 	.word	0x000000ff
        /*038c*/ 	.word	0x000000b0
        /*0390*/ 	.short	0x0100
        /*0392*/ 	.byte	0x0a
	.zero		1


	//   ....[23]....
        /*0394*/ 	.word	0x00000480
        /*0398*/ 	.word	0x000000ff
        /*039c*/ 	.word	0x000000b8
        /*03a0*/ 	.short	0x0100
        /*03a2*/ 	.byte	0x0a
	.zero		1


	//   ....[24]....
        /*03a4*/ 	.word	0x00000490
        /*03a8*/ 	.word	0x000000ff
        /*03ac*/ 	.word	0x000000c0
        /*03b0*/ 	.short	0x0100
        /*03b2*/ 	.byte	0x0a
	.zero		1


	//   ....[25]....
        /*03b4*/ 	.word	0x000004a0
        /*03b8*/ 	.word	0x000000ff
        /*03bc*/ 	.word	0x000000c8
        /*03c0*/ 	.short	0x0100
        /*03c2*/ 	.byte	0x0a
	.zero		1


	//   ....[26]....
        /*03c4*/ 	.word	0x000004b0
        /*03c8*/ 	.word	0x000000ff
        /*03cc*/ 	.word	0x000000d0
        /*03d0*/ 	.short	0x0100
        /*03d2*/ 	.byte	0x0a
	.zero		1


	//   ....[27]....
        /*03d4*/ 	.word	0x000004c0
        /*03d8*/ 	.word	0x000000ff
        /*03dc*/ 	.word	0x000000d8
        /*03e0*/ 	.short	0x0100
        /*03e2*/ 	.byte	0x0a
	.zero		1


	//   ....[28]....
        /*03e4*/ 	.word	0x000004d0
        /*03e8*/ 	.word	0x000000ff
        /*03ec*/ 	.word	0x000000e0
        /*03f0*/ 	.short	0x0100
        /*03f2*/ 	.byte	0x0a
	.zero		1


	//   ....[29]....
        /*03f4*/ 	.word	0x000004e0
        /*03f8*/ 	.word	0x000000ff
        /*03fc*/ 	.word	0x000000e8
        /*0400*/ 	.short	0x0100
        /*0402*/ 	.byte	0x0a
	.zero		1


	//   ....[30]....
        /*0404*/ 	.word	0x000004f0
        /*0408*/ 	.word	0x000000ff
        /*040c*/ 	.word	0x000000f0
        /*0410*/ 	.short	0x0100
        /*0412*/ 	.byte	0x0a
	.zero		1


	//   ....[31]....
        /*0414*/ 	.word	0x00000500
        /*0418*/ 	.word	0x000000ff
        /*041c*/ 	.word	0x000000f8
        /*0420*/ 	.short	0x0100
        /*0422*/ 	.byte	0x0a
	.zero		1


	//   ....[32]....
        /*0424*/ 	.word	0x00000510
        /*0428*/ 	.word	0x000000ff
        /*042c*/ 	.word	0x00000100
        /*0430*/ 	.short	0x0100
        /*0432*/ 	.byte	0x0a
	.zero		1


	//   ....[33]....
        /*0434*/ 	.word	0x00000520
        /*0438*/ 	.word	0x000000ff
        /*043c*/ 	.word	0x00000108
        /*0440*/ 	.short	0x0100
        /*0442*/ 	.byte	0x0a
	.zero		1


	//   ....[34]....
        /*0444*/ 	.word	0x00000530
        /*0448*/ 	.word	0x000000ff
        /*044c*/ 	.word	0x00000110
        /*0450*/ 	.short	0x0100
        /*0452*/ 	.byte	0x0a
	.zero		1


	//   ....[35]....
        /*0454*/ 	.word	0x00000540
        /*0458*/ 	.word	0x000000ff
        /*045c*/ 	.word	0x00000118
        /*0460*/ 	.short	0x0100
        /*0462*/ 	.byte	0x0a
	.zero		1


	//   ....[36]....
        /*0464*/ 	.word	0x00000550
        /*0468*/ 	.word	0x000000ff
        /*046c*/ 	.word	0x00000120
        /*0470*/ 	.short	0x0100
        /*0472*/ 	.byte	0x0a
	.zero		1


	//   ....[37]....
        /*0474*/ 	.word	0x00000560
        /*0478*/ 	.word	0x000000ff
        /*047c*/ 	.word	0x00000128
        /*0480*/ 	.short	0x0100
        /*0482*/ 	.byte	0x0a
	.zero		1


	//   ....[38]....
        /*0484*/ 	.word	0x00000570
        /*0488*/ 	.word	0x000000ff
        /*048c*/ 	.word	0x00000130
        /*0490*/ 	.short	0x0100
        /*0492*/ 	.byte	0x0a
	.zero		1


	//   ....[39]....
        /*0494*/ 	.word	0x00000580
        /*0498*/ 	.word	0x000000ff
        /*049c*/ 	.word	0x00000138
        /*04a0*/ 	.short	0x0100
        /*04a2*/ 	.byte	0x0a
	.zero		1


	//   ....[40]....
        /*04a4*/ 	.word	0x00000590
        /*04a8*/ 	.word	0x000000ff
        /*04ac*/ 	.word	0x00000140
        /*04b0*/ 	.short	0x0100
        /*04b2*/ 	.byte	0x0a
	.zero		1


	//   ....[41]....
        /*04b4*/ 	.word	0x000005a0
        /*04b8*/ 	.word	0x000000ff
        /*04bc*/ 	.word	0x00000148
        /*04c0*/ 	.short	0x0100
        /*04c2*/ 	.byte	0x0a
	.zero		1


	//   ....[42]....
        /*04c4*/ 	.word	0x000005b0
        /*04c8*/ 	.word	0x000000ff
        /*04cc*/ 	.word	0x00000150
        /*04d0*/ 	.short	0x0100
        /*04d2*/ 	.byte	0x0a
	.zero		1


	//   ....[43]....
        /*04d4*/ 	.word	0x000005c0
        /*04d8*/ 	.word	0x000000ff
        /*04dc*/ 	.word	0x00000158
        /*04e0*/ 	.short	0x0100
        /*04e2*/ 	.byte	0x0a
	.zero		1


	//   ....[44]....
        /*04e4*/ 	.word	0x000005d0
        /*04e8*/ 	.word	0x000000ff
        /*04ec*/ 	.word	0x00000160
        /*04f0*/ 	.short	0x0100
        /*04f2*/ 	.byte	0x0a
	.zero		1


	//   ....[45]....
        /*04f4*/ 	.word	0x000005e0
        /*04f8*/ 	.word	0x000000ff
        /*04fc*/ 	.word	0x00000168
        /*0500*/ 	.short	0x0100
        /*0502*/ 	.byte	0x0a
	.zero		1


	//   ....[46]....
        /*0504*/ 	.word	0x000005f0
        /*0508*/ 	.word	0x000000ff
        /*050c*/ 	.word	0x00000170
        /*0510*/ 	.short	0x0100
        /*0512*/ 	.byte	0x0a
	.zero		1


	//   ....[47]....
        /*0514*/ 	.word	0x00000600
        /*0518*/ 	.word	0x000000ff
        /*051c*/ 	.word	0x00000178
        /*0520*/ 	.short	0x0100
        /*0522*/ 	.byte	0x0a
	.zero		1


	//   ....[48]....
        /*0524*/ 	.word	0x00000610
        /*0528*/ 	.word	0x000000ff
        /*052c*/ 	.word	0x00000180
        /*0530*/ 	.short	0x0100
        /*0532*/ 	.byte	0x0a
	.zero		1


	//   ....[49]....
        /*0534*/ 	.word	0x00000620
        /*0538*/ 	.word	0x000000ff
        /*053c*/ 	.word	0x00000188
        /*0540*/ 	.short	0x0100
        /*0542*/ 	.byte	0x0a
	.zero		1


	//   ....[50]....
        /*0544*/ 	.word	0x00000630
        /*0548*/ 	.word	0x000000ff
        /*054c*/ 	.word	0x00000190
        /*0550*/ 	.short	0x0100
        /*0552*/ 	.byte	0x0a
	.zero		1


	//   ....[51]....
        /*0554*/ 	.word	0x00000640
        /*0558*/ 	.word	0x000000ff
        /*055c*/ 	.word	0x00000198
        /*0560*/ 	.short	0x0100
        /*0562*/ 	.byte	0x0a
	.zero		1


	//   ....[52]....
        /*0564*/ 	.word	0x00000650
        /*0568*/ 	.word	0x000000ff
        /*056c*/ 	.word	0x000001a0
        /*0570*/ 	.short	0x0100
        /*0572*/ 	.byte	0x0a
	.zero		1


	//   ....[53]....
        /*0574*/ 	.word	0x00000660
        /*0578*/ 	.word	0x000000ff
        /*057c*/ 	.word	0x000001a8
        /*0580*/ 	.short	0x0100
        /*0582*/ 	.byte	0x0a
	.zero		1


	//   ....[54]....
        /*0584*/ 	.word	0x00000670
        /*0588*/ 	.word	0x000000ff
        /*058c*/ 	.word	0x000001b0
        /*0590*/ 	.short	0x0100
        /*0592*/ 	.byte	0x0a
	.zero		1


	//   ....[55]....
        /*0594*/ 	.word	0x00000680
        /*0598*/ 	.word	0x000000ff
        /*059c*/ 	.word	0x000001b8
        /*05a0*/ 	.short	0x0100
        /*05a2*/ 	.byte	0x0a
	.zero		1


	//   ....[56]....
        /*05a4*/ 	.word	0x00000690
        /*05a8*/ 	.word	0x000000ff
        /*05ac*/ 	.word	0x000001c0
        /*05b0*/ 	.short	0x0100
        /*05b2*/ 	.byte	0x0a
	.zero		1


	//   ....[57]....
        /*05b4*/ 	.word	0x000006a0
        /*05b8*/ 	.word	0x000000ff
        /*05bc*/ 	.word	0x000001c8
        /*05c0*/ 	.short	0x0100
        /*05c2*/ 	.byte	0x0a
	.zero		1


	//   ....[58]....
        /*05c4*/ 	.word	0x000006b0
        /*05c8*/ 	.word	0x000000ff
        /*05cc*/ 	.word	0x000001d0
        /*05d0*/ 	.short	0x0100
        /*05d2*/ 	.byte	0x0a
	.zero		1


	//   ....[59]....
        /*05d4*/ 	.word	0x000006c0
        /*05d8*/ 	.word	0x000000ff
        /*05dc*/ 	.word	0x000001d8
        /*05e0*/ 	.short	0x0100
        /*05e2*/ 	.byte	0x0a
	.zero		1


	//   ....[60]....
        /*05e4*/ 	.word	0x000006d0
        /*05e8*/ 	.word	0x000000ff
        /*05ec*/ 	.word	0x000001e0
        /*05f0*/ 	.short	0x0100
        /*05f2*/ 	.byte	0x0a
	.zero		1


	//   ....[61]....
        /*05f4*/ 	.word	0x000006e0
        /*05f8*/ 	.word	0x000000ff
        /*05fc*/ 	.word	0x000001e8
        /*0600*/ 	.short	0x0100
        /*0602*/ 	.byte	0x0a
	.zero		1


	//   ....[62]....
        /*0604*/ 	.word	0x000006f0
        /*0608*/ 	.word	0x000000ff
        /*060c*/ 	.word	0x000001f0
        /*0610*/ 	.short	0x0100
        /*0612*/ 	.byte	0x0a
	.zero		1


	//   ....[63]....
        /*0614*/ 	.word	0x00000700
        /*0618*/ 	.word	0x000000ff
        /*061c*/ 	.word	0x000001f8
        /*0620*/ 	.short	0x0100
        /*0622*/ 	.byte	0x0a
	.zero		1


	//   ....[64]....
        /*0624*/ 	.word	0x00000710
        /*0628*/ 	.word	0x000000ff
        /*062c*/ 	.word	0x00000200
        /*0630*/ 	.short	0x0100
        /*0632*/ 	.byte	0x0a
	.zero		1


	//   ....[65]....
        /*0634*/ 	.word	0x00000720
        /*0638*/ 	.word	0x000000ff
        /*063c*/ 	.word	0x00000208
        /*0640*/ 	.short	0x0100
        /*0642*/ 	.byte	0x0a
	.zero		1


	//   ....[66]....
        /*0644*/ 	.word	0x00000730
        /*0648*/ 	.word	0x000000ff
        /*064c*/ 	.word	0x00000210
        /*0650*/ 	.short	0x0100
        /*0652*/ 	.byte	0x0a
	.zero		1


	//   ....[67]....
        /*0654*/ 	.word	0x00000740
        /*0658*/ 	.word	0x000000ff
        /*065c*/ 	.word	0x00000218
        /*0660*/ 	.short	0x0100
        /*0662*/ 	.byte	0x0a
	.zero		1


	//   ....[68]....
        /*0664*/ 	.word	0x00000750
        /*0668*/ 	.word	0x000000ff
        /*066c*/ 	.word	0x00000220
        /*0670*/ 	.short	0x0100
        /*0672*/ 	.byte	0x0a
	.zero		1


	//   ....[69]....
        /*0674*/ 	.word	0x00000760
        /*0678*/ 	.word	0x000000ff
        /*067c*/ 	.word	0x00000228
        /*0680*/ 	.short	0x0100
        /*0682*/ 	.byte	0x0a
	.zero		1


	//   ....[70]....
        /*0684*/ 	.word	0x00000770
        /*0688*/ 	.word	0x000000ff
        /*068c*/ 	.word	0x00000230
        /*0690*/ 	.short	0x0100
        /*0692*/ 	.byte	0x0a
	.zero		1


	//   ....[71]....
        /*0694*/ 	.word	0x00000780
        /*0698*/ 	.word	0x000000ff
        /*069c*/ 	.word	0x00000238
        /*06a0*/ 	.short	0x0100
        /*06a2*/ 	.byte	0x0a
	.zero		1


	//   ....[72]....
        /*06a4*/ 	.word	0x00000b90
        /*06a8*/ 	.word	0x000000ff
        /*06ac*/ 	.word	0x00000220
        /*06b0*/ 	.short	0x010a
        /*06b2*/ 	.byte	0x0d
	.zero		1


	//   ....[73]....
        /*06b4*/ 	.word	0x00000c40
        /*06b8*/ 	.word	0x000000ff
        /*06bc*/ 	.word	0x00000228
        /*06c0*/ 	.short	0x010a
        /*06c2*/ 	.byte	0x0d
	.zero		1


	//   ....[74]....
        /*06c4*/ 	.word	0x00000cc0
        /*06c8*/ 	.word	0x000000ff
        /*06cc*/ 	.word	0x00000230
        /*06d0*/ 	.short	0x0101
        /*06d2*/ 	.byte	0x0d
	.zero		1


	//   ....[75]....
        /*06d4*/ 	.word	0x00000ce0
        /*06d8*/ 	.word	0x000000ff
        /*06dc*/ 	.word	0x00000238
        /*06e0*/ 	.short	0x0101
        /*06e2*/ 	.byte	0x0d
	.zero		1


	//   ....[76]....
        /*06e4*/ 	.word	0x00001260
        /*06e8*/ 	.word	0x000000ff
        /*06ec*/ 	.word	0x00000000
        /*06f0*/ 	.short	0x010a
        /*06f2*/ 	.byte	0x12
	.zero		1


	//   ....[77]....
        /*06f4*/ 	.word	0x00001280
        /*06f8*/ 	.word	0x000000ff
        /*06fc*/ 	.word	0x00000020
        /*0700*/ 	.short	0x010a
        /*0702*/ 	.byte	0x12
	.zero		1


	//   ....[78]....
        /*0704*/ 	.word	0x00001400
        /*0708*/ 	.word	0x000000ff
        /*070c*/ 	.word	0x00000008
        /*0710*/ 	.short	0x010a
        /*0712*/ 	.byte	0x12
	.zero		1


	//   ....[79]....
        /*0714*/ 	.word	0x00001a00
        /*0718*/ 	.word	0x000000ff
        /*071c*/ 	.word	0x00000000
        /*0720*/ 	.short	0x010a
        /*0722*/ 	.byte	0x15
	.zero		1


	//   ....[80]....
        /*0724*/ 	.word	0x00001a30
        /*0728*/ 	.word	0x000000ff
        /*072c*/ 	.word	0x000001b0
        /*0730*/ 	.short	0x010a
        /*0732*/ 	.byte	0x12
	.zero		1


	//   ....[81]....
        /*0734*/ 	.word	0x00001be0
        /*0738*/ 	.word	0x000000ff
        /*073c*/ 	.word	0x000001c0
        /*0740*/ 	.short	0x010a
        /*0742*/ 	.byte	0x12
	.zero		1


	//   ....[82]....
        /*0744*/ 	.word	0x00001d00
        /*0748*/ 	.word	0x000000ff
        /*074c*/ 	.word	0x00000000
        /*0750*/ 	.short	0x010a
        /*0752*/ 	.byte	0x13
	.zero		1


	//   ....[83]....
        /*0754*/ 	.word	0x00001e50
        /*0758*/ 	.word	0x000000ff
        /*075c*/ 	.word	0x000001b8
        /*0760*/ 	.short	0x010a
        /*0762*/ 	.byte	0x12
	.zero		1


	//   ....[84]....
        /*0764*/ 	.word	0x00001f60
        /*0768*/ 	.word	0x000000ff
        /*076c*/ 	.word	0x000001c8
        /*0770*/ 	.short	0x010a
        /*0772*/ 	.byte	0x12
	.zero		1


	//   ....[85]....
        /*0774*/ 	.word	0x00002150
        /*0778*/ 	.word	0x000000ff
        /*077c*/ 	.word	0x00000020
        /*0780*/ 	.short	0x010a
        /*0782*/ 	.byte	0x09
	.zero		1


	//   ....[86]....
        /*0784*/ 	.word	0x00002170
        /*0788*/ 	.word	0x000000ff
        /*078c*/ 	.word	0x000001b0
        /*0790*/ 	.short	0x010a
        /*0792*/ 	.byte	0x12
	.zero		1


	//   ....[87]....
        /*0794*/ 	.word	0x00002390
        /*0798*/ 	.word	0x000000ff
        /*079c*/ 	.word	0x000001c0
        /*07a0*/ 	.short	0x010a
        /*07a2*/ 	.byte	0x13
	.zero		1


	//   ....[88]....
        /*07a4*/ 	.word	0x00002460
        /*07a8*/ 	.word	0x000000ff
        /*07ac*/ 	.word	0x000001b8
        /*07b0*/ 	.short	0x010a
        /*07b2*/ 	.byte	0x13
	.zero		1


	//   ....[89]....
        /*07b4*/ 	.word	0x000025c0
        /*07b8*/ 	.word	0x000000ff
        /*07bc*/ 	.word	0x000001c8
        /*07c0*/ 	.short	0x010a
        /*07c2*/ 	.byte	0x13
	.zero		1


	//   ....[90]....
        /*07c4*/ 	.word	0x00002d90
        /*07c8*/ 	.word	0x000000ff
        /*07cc*/ 	.word	0x000000e0
        /*07d0*/ 	.short	0x010a
        /*07d2*/ 	.byte	0x19
	.zero		1


	//   ....[91]....
        /*07d4*/ 	.word	0x00002fe0
        /*07d8*/ 	.word	0x000000ff
        /*07dc*/ 	.word	0x00000010
        /*07e0*/ 	.short	0x010a
        /*07e2*/ 	.byte	0x19
	.zero		1


	//   ....[92]....
        /*07e4*/ 	.word	0x000030e0
        /*07e8*/ 	.word	0x000000ff
        /*07ec*/ 	.word	0x00000018
        /*07f0*/ 	.short	0x010a
        /*07f2*/ 	.byte	0x19
	.zero		1


	//   ....[93]....
        /*07f4*/ 	.word	0x000031d0
        /*07f8*/ 	.word	0x000000ff
        /*07fc*/ 	.word	0x000000e8
        /*0800*/ 	.short	0x010a
        /*0802*/ 	.byte	0x19
	.zero		1


	//   ....[94]....
        /*0804*/ 	.word	0x000033b0
        /*0808*/ 	.word	0x000000ff
        /*080c*/ 	.word	0x000000e0
        /*0810*/ 	.short	0x010a
        /*0812*/ 	.byte	0x08
	.zero		1


	//   ....[95]....
        /*0814*/ 	.word	0x000034b0
        /*0818*/ 	.word	0x000000ff
        /*081c*/ 	.word	0x000000e0
        /*0820*/ 	.short	0x010a
        /*0822*/ 	.byte	0x18
	.zero		1


	//   ....[96]....
        /*0824*/ 	.word	0x00003c00
        /*0828*/ 	.word	0x000000ff
        /*082c*/ 	.word	0x000000e0
        /*0830*/ 	.short	0x010a
        /*0832*/ 	.byte	0x09
	.zero		1


	//   ....[97]....
        /*0834*/ 	.word	0x00003c60
        /*0838*/ 	.word	0x000000ff
        /*083c*/ 	.word	0x00000018
        /*0840*/ 	.short	0x010a
        /*0842*/ 	.byte	0x08
	.zero		1


	//   ....[98]....
        /*0844*/ 	.word	0x00003e40
        /*0848*/ 	.word	0x000000ff
        /*084c*/ 	.word	0x00000210
        /*0850*/ 	.short	0x010a
        /*0852*/ 	.byte	0x0b
	.zero		1


	//   ....[99]....
        /*0854*/ 	.word	0x00003f00
        /*0858*/ 	.word	0x000000ff
        /*085c*/ 	.word	0x00000000
        /*0860*/ 	.short	0x010a
        /*0862*/ 	.byte	0x09
	.zero		1


	//   ....[100]....
        /*0864*/ 	.word	0x000069c0
        /*0868*/ 	.word	0x000000ff
        /*086c*/ 	.word	0x00000000
        /*0870*/ 	.short	0x0101
        /*0872*/ 	.byte	0x13
	.zero		1


	//   ....[101]....
        /*0874*/ 	.word	0x00006a70
        /*0878*/ 	.word	0x000000ff
        /*087c*/ 	.word	0x000001c0
        /*0880*/ 	.short	0x0101
        /*0882*/ 	.byte	0x0b
	.zero		1


	//   ....[102]....
        /*0884*/ 	.word	0x00006ab0
        /*0888*/ 	.word	0x000000ff
        /*088c*/ 	.word	0x00000000
        /*0890*/ 	.short	0x010a
        /*0892*/ 	.byte	0x0a
	.zero		1


	//   ....[103]....
        /*0894*/ 	.word	0x00006c50
        /*0898*/ 	.word	0x000000ff
        /*089c*/ 	.word	0x00000000
        /*08a0*/ 	.short	0x010a
        /*08a2*/ 	.byte	0x09
	.zero		1


	//   ....[104]....
        /*08a4*/ 	.word	0x00008fc0
        /*08a8*/ 	.word	0x000000ff
        /*08ac*/ 	.word	0x00000000
        /*08b0*/ 	.short	0x0101
        /*08b2*/ 	.byte	0x13
	.zero		1


	//   ....[105]....
        /*08b4*/ 	.word	0x00009050
        /*08b8*/ 	.word	0x000000ff
        /*08bc*/ 	.word	0x000001c0
        /*08c0*/ 	.short	0x0101
        /*08c2*/ 	.byte	0x0b
	.zero		1


	//   ....[106]....
        /*08c4*/ 	.word	0x00009060
        /*08c8*/ 	.word	0x000000ff
        /*08cc*/ 	.word	0x00000000
        /*08d0*/ 	.short	0x010a
        /*08d2*/ 	.byte	0x0a
	.zero		1


	//   ....[107]....
        /*08d4*/ 	.word	0x000096e0
        /*08d8*/ 	.word	0x000000ff
        /*08dc*/ 	.word	0x000001a0
        /*08e0*/ 	.short	0x010a
        /*08e2*/ 	.byte	0x14
	.zero		1


	//   ....[108]....
        /*08e4*/ 	.word	0x0000b2b0
        /*08e8*/ 	.word	0x000000ff
        /*08ec*/ 	.word	0x000001b0
        /*08f0*/ 	.short	0x0101
        /*08f2*/ 	.byte	0x14
	.zero		1


	//   ....[109]....
        /*08f4*/ 	.word	0x0000b3b0
        /*08f8*/ 	.word	0x000000ff
        /*08fc*/ 	.word	0x000001c0
        /*0900*/ 	.short	0x0101
        /*0902*/ 	.byte	0x14
	.zero		1


	//   ....[110]....
        /*0904*/ 	.word	0x0000b3c0
        /*0908*/ 	.word	0x000000ff
        /*090c*/ 	.word	0x00000210
        /*0910*/ 	.short	0x010a
        /*0912*/ 	.byte	0x14
	.zero		1


	//   ....[111]....
        /*0914*/ 	.word	0x0000b9c0
        /*0918*/ 	.word	0x000000ff
        /*091c*/ 	.word	0x00000210
        /*0920*/ 	.short	0x010a
        /*0922*/ 	.byte	0x09
	.zero		1


	//   ....[112]....
        /*0924*/ 	.word	0x0000bc00
        /*0928*/ 	.word	0x00000002
        /*092c*/ 	.word	0x000001b0
        /*0930*/ 	.short	0x0101
        /*0932*/ 	.byte	0xff
	.zero		1


	//   ....[113]....
        /*0934*/ 	.word	0x0000bc40
        /*0938*/ 	.word	0x00000002
        /*093c*/ 	.word	0x000001b8
        /*0940*/ 	.short	0x0101
        /*0942*/ 	.byte	0xff
	.zero		1


	//   ....[114]....
        /*0944*/ 	.word	0x0000bfa0
        /*0948*/ 	.word	0x00000002
        /*094c*/ 	.word	0x00000210
        /*0950*/ 	.short	0x0101
        /*0952*/ 	.byte	0xff
	.zero		1


	//   ....[115]....
        /*0954*/ 	.word	0x0000c3b0
        /*0958*/ 	.word	0x00000002
        /*095c*/ 	.word	0x000001b0
        /*0960*/ 	.short	0x0101
        /*0962*/ 	.byte	0xff
	.zero		1


	//   ....[116]....
        /*0964*/ 	.word	0x0000c3e0
        /*0968*/ 	.word	0x00000002
        /*096c*/ 	.word	0x00000218
        /*0970*/ 	.short	0x0101
        /*0972*/ 	.byte	0xff
	.zero		1


	//   ....[117]....
        /*0974*/ 	.word	0x0000c700
        /*0978*/ 	.word	0x00000002
        /*097c*/ 	.word	0x000001b8
        /*0980*/ 	.short	0x0101
        /*0982*/ 	.byte	0xff
	.zero		1


	//   ....[118]....
        /*0984*/ 	.word	0x0000c710
        /*0988*/ 	.word	0x00000002
        /*098c*/ 	.word	0x00000210
        /*0990*/ 	.short	0x0101
        /*0992*/ 	.byte	0xff
	.zero		1


	//   ....[119]....
        /*0994*/ 	.word	0x0000c730
        /*0998*/ 	.word	0x00000002
        /*099c*/ 	.word	0x00000218
        /*09a0*/ 	.short	0x0101
        /*09a2*/ 	.byte	0xff
	.zero		1


	//   ....[120]....
        /*09a4*/ 	.word	0x0000c7a0
        /*09a8*/ 	.word	0x00000002
        /*09ac*/ 	.word	0x00000210
        /*09b0*/ 	.short	0x0101
        /*09b2*/ 	.byte	0xff
	.zero		1


	//   ....[121]....
        /*09b4*/ 	.word	0x0000c7b0
        /*09b8*/ 	.word	0x00000002
        /*09bc*/ 	.word	0x000001e0
        /*09c0*/ 	.short	0x010a
        /*09c2*/ 	.byte	0xff
	.zero		1


	//   ....[122]....
        /*09c4*/ 	.word	0x0000c800
        /*09c8*/ 	.word	0x00000002
        /*09cc*/ 	.word	0x00000230
        /*09d0*/ 	.short	0x010a
        /*09d2*/ 	.byte	0xff
	.zero		1


	//   ....[123]....
        /*09d4*/ 	.word	0x0000ce40
        /*09d8*/ 	.word	0x00000002
        /*09dc*/ 	.word	0x000001b0
        /*09e0*/ 	.short	0x0101
        /*09e2*/ 	.byte	0xff
	.zero		1


	//   ....[124]....
        /*09e4*/ 	.word	0x0000ce50
        /*09e8*/ 	.word	0x00000002
        /*09ec*/ 	.word	0x00000220
        /*09f0*/ 	.short	0x0101
        /*09f2*/ 	.byte	0xff
	.zero		1


	//   ....[125]....
        /*09f4*/ 	.word	0x0000ce90
        /*09f8*/ 	.word	0x00000002
        /*09fc*/ 	.word	0x00000218
        /*0a00*/ 	.short	0x0101
        /*0a02*/ 	.byte	0xff
	.zero		1


	//   ....[126]....
        /*0a04*/ 	.word	0x0000cea0
        /*0a08*/ 	.word	0x00000002
        /*0a0c*/ 	.word	0x000001e8
        /*0a10*/ 	.short	0x010a
        /*0a12*/ 	.byte	0xff
	.zero		1


	//   ....[127]....
        /*0a14*/ 	.word	0x0000cec0
        /*0a18*/ 	.word	0x00000002
        /*0a1c*/ 	.word	0x00000238
        /*0a20*/ 	.short	0x010a
        /*0a22*/ 	.byte	0xff
	.zero		1


	//   ....[128]....
        /*0a24*/ 	.word	0x0000d790
        /*0a28*/ 	.word	0x00000002
        /*0a2c*/ 	.word	0x000001b8
        /*0a30*/ 	.short	0x0101
        /*0a32*/ 	.byte	0xff
	.zero		1


	//   ....[129]....
        /*0a34*/ 	.word	0x0000d7b0
        /*0a38*/ 	.word	0x00000002
        /*0a3c*/ 	.word	0x00000228
        /*0a40*/ 	.short	0x0101
        /*0a42*/ 	.byte	0xff
	.zero		1


	//   ....[130]....
        /*0a44*/ 	.word	0x0000d7f0
        /*0a48*/ 	.word	0x00000002
        /*0a4c*/ 	.word	0x00000238
        /*0a50*/ 	.short	0x010a
        /*0a52*/ 	.byte	0xff
	.zero		1


	//   ....[131]....
        /*0a54*/ 	.word	0x0000d840
        /*0a58*/ 	.word	0x00000002
        /*0a5c*/ 	.word	0x00000220
        /*0a60*/ 	.short	0x010a
        /*0a62*/ 	.byte	0xff
	.zero		1


	//   ....[132]....
        /*0a64*/ 	.word	0x0000d8a0
        /*0a68*/ 	.word	0x00000002
        /*0a6c*/ 	.word	0x00000228
        /*0a70*/ 	.short	0x010a
        /*0a72*/ 	.byte	0xff
	.zero		1


	//   ....[133]....
        /*0a74*/ 	.word	0x0000d900
        /*0a78*/ 	.word	0x00000002
        /*0a7c*/ 	.word	0x00000000
        /*0a80*/ 	.short	0x010a
        /*0a82*/ 	.byte	0xff
	.zero		1


	//   ....[134]....
        /*0a84*/ 	.word	0x0000d960
        /*0a88*/ 	.word	0x00000002
        /*0a8c*/ 	.word	0x00000020
        /*0a90*/ 	.short	0x010a
        /*0a92*/ 	.byte	0xff
	.zero		1


	//   ....[135]....
        /*0a94*/ 	.word	0x0000d9c0
        /*0a98*/ 	.word	0x00000002
        /*0a9c*/ 	.word	0x00000008
        /*0aa0*/ 	.short	0x010a
        /*0aa2*/ 	.byte	0xff
	.zero		1


	//   ....[136]....
        /*0aa4*/ 	.word	0x0000da30
        /*0aa8*/ 	.word	0x00000006
        /*0aac*/ 	.word	0x00000000
        /*0ab0*/ 	.short	0x010a
        /*0ab2*/ 	.byte	0xff
	.zero		1


	//   ....[137]....
        /*0ab4*/ 	.word	0x0000daa0
        /*0ab8*/ 	.word	0x00000006
        /*0abc*/ 	.word	0x000001b0
        /*0ac0*/ 	.short	0x010a
        /*0ac2*/ 	.byte	0xff
	.zero		1


	//   ....[138]....
        /*0ac4*/ 	.word	0x0000db20
        /*0ac8*/ 	.word	0x00000006
        /*0acc*/ 	.word	0x000001c0
        /*0ad0*/ 	.short	0x010a
        /*0ad2*/ 	.byte	0xff
	.zero		1


	//   ....[139]....
        /*0ad4*/ 	.word	0x0000db90
        /*0ad8*/ 	.word	0x00000006
        /*0adc*/ 	.word	0x00000000
        /*0ae0*/ 	.short	0x010a
        /*0ae2*/ 	.byte	0xff
	.zero		1


	//   ....[140]....
        /*0ae4*/ 	.word	0x0000dc10
        /*0ae8*/ 	.word	0x00000006
        /*0aec*/ 	.word	0x000001b8
        /*0af0*/ 	.short	0x010a
        /*0af2*/ 	.byte	0xff
	.zero		1


	//   ....[141]....
        /*0af4*/ 	.word	0x0000dc90
        /*0af8*/ 	.word	0x00000006
        /*0afc*/ 	.word	0x000001c8
        /*0b00*/ 	.short	0x010a
        /*0b02*/ 	.byte	0xff
	.zero		1


	//   ....[142]....
        /*0b04*/ 	.word	0x0000dd00
        /*0b08*/ 	.word	0x00000002
        /*0b0c*/ 	.word	0x00000020
        /*0b10*/ 	.short	0x010a
        /*0b12*/ 	.byte	0xff
	.zero		1


	//   ....[143]....
        /*0b14*/ 	.word	0x0000dd70
        /*0b18*/ 	.word	0x00000002
        /*0b1c*/ 	.word	0x000001b0
        /*0b20*/ 	.short	0x010a
        /*0b22*/ 	.byte	0xff
	.zero		1


	//   ....[144]....
        /*0b24*/ 	.word	0x0000ddf0
        /*0b28*/ 	.word	0x00000002
        /*0b2c*/ 	.word	0x000001c0
        /*0b30*/ 	.short	0x010a
        /*0b32*/ 	.byte	0xff
	.zero		1


	//   ....[145]....
        /*0b34*/ 	.word	0x0000de70
        /*0b38*/ 	.word	0x00000002
        /*0b3c*/ 	.word	0x000001b8
        /*0b40*/ 	.short	0x010a
        /*0b42*/ 	.byte	0xff
	.zero		1


	//   ....[146]....
        /*0b44*/ 	.word	0x0000dee0
        /*0b48*/ 	.word	0x00000002
        /*0b4c*/ 	.word	0x000001c8
        /*0b50*/ 	.short	0x010a
        /*0b52*/ 	.byte	0xff
	.zero		1


	//   ....[147]....
        /*0b54*/ 	.word	0x0000df60
        /*0b58*/ 	.word	0x00000002
        /*0b5c*/ 	.word	0x000000e0
        /*0b60*/ 	.short	0x010a
        /*0b62*/ 	.byte	0xff
	.zero		1


	//   ....[148]....
        /*0b64*/ 	.word	0x0000dfe0
        /*0b68*/ 	.word	0x00000002
        /*0b6c*/ 	.word	0x00000010
        /*0b70*/ 	.short	0x010a
        /*0b72*/ 	.byte	0xff
	.zero		1


	//   ....[149]....
        /*0b74*/ 	.word	0x0000e060
        /*0b78*/ 	.word	0x00000002
        /*0b7c*/ 	.word	0x00000018
        /*0b80*/ 	.short	0x010a
        /*0b82*/ 	.byte	0xff
	.zero		1


	//   ....[150]....
        /*0b84*/ 	.word	0x0000e0e0
        /*0b88*/ 	.word	0x00000002
        /*0b8c*/ 	.word	0x000000e8
        /*0b90*/ 	.short	0x010a
        /*0b92*/ 	.byte	0xff
	.zero		1


	//   ....[151]....
        /*0b94*/ 	.word	0x0000e150
        /*0b98*/ 	.word	0x00000002
        /*0b9c*/ 	.word	0x000000e0
        /*0ba0*/ 	.short	0x010a
        /*0ba2*/ 	.byte	0xff
	.zero		1


	//   ....[152]....
        /*0ba4*/ 	.word	0x0000e1d0
        /*0ba8*/ 	.word	0x00000002
        /*0bac*/ 	.word	0x000000e0
        /*0bb0*/ 	.short	0x010a
        /*0bb2*/ 	.byte	0xff
	.zero		1


	//   ....[153]....
        /*0bb4*/ 	.word	0x0000e240
        /*0bb8*/ 	.word	0x00000002
        /*0bbc*/ 	.word	0x000000e0
        /*0bc0*/ 	.short	0x010a
        /*0bc2*/ 	.byte	0xff
	.zero		1


	//   ....[154]....
        /*0bc4*/ 	.word	0x0000e2b0
        /*0bc8*/ 	.word	0x00000002
        /*0bcc*/ 	.word	0x00000018
        /*0bd0*/ 	.short	0x010a
        /*0bd2*/ 	.byte	0xff
	.zero		1


	//   ....[155]....
        /*0bd4*/ 	.word	0x0000e320
        /*0bd8*/ 	.word	0x000000ff
        /*0bdc*/ 	.word	0x00000000
        /*0be0*/ 	.short	0x010a
        /*0be2*/ 	.byte	0x0a
	.zero		1


	//   ....[156]....
        /*0be4*/ 	.word	0x0000e370
        /*0be8*/ 	.word	0x000000ff
        /*0bec*/ 	.word	0x00000000
        /*0bf0*/ 	.short	0x010a
        /*0bf2*/ 	.byte	0x09
	.zero		1


	//   ....[157]....
        /*0bf4*/ 	.word	0x0000e3c0
        /*0bf8*/ 	.word	0x000000ff
        /*0bfc*/ 	.word	0x00000000
        /*0c00*/ 	.short	0x010a
        /*0c02*/ 	.byte	0x0a
	.zero		1


	//   ....[158]....
        /*0c04*/ 	.word	0x0000e430
        /*0c08*/ 	.word	0x000000ff
        /*0c0c*/ 	.word	0x00000000
        /*0c10*/ 	.short	0x010a
        /*0c12*/ 	.byte	0x09
	.zero		1


	//   ....[159]....
        /*0c14*/ 	.word	0x0000e4a0
        /*0c18*/ 	.word	0x000000ff
        /*0c1c*/ 	.word	0x00000000
        /*0c20*/ 	.short	0x010a
        /*0c22*/ 	.byte	0x0a
	.zero		1


	//   ....[160]....
        /*0c24*/ 	.word	0x0000e530
        /*0c28*/ 	.word	0x00000004
        /*0c2c*/ 	.word	0x00000000
        /*0c30*/ 	.short	0x010a
        /*0c32*/ 	.byte	0xff
	.zero		1


	//   ....[161]....
        /*0c34*/ 	.word	0x0000e5b0
        /*0c38*/ 	.word	0x000000ff
        /*0c3c*/ 	.word	0x00000000
        /*0c40*/ 	.short	0x010a
        /*0c42*/ 	.byte	0x08
	.zero		1


	//   ....[162]....
        /*0c44*/ 	.word	0x0000e640
        /*0c48*/ 	.word	0x00000000
        /*0c4c*/ 	.word	0x00000000
        /*0c50*/ 	.short	0x010a
        /*0c52*/ 	.byte	0xff
	.zero		1


	//   ....[163]....
        /*0c54*/ 	.word	0x0000e690
        /*0c58*/ 	.word	0x00000002
        /*0c5c*/ 	.word	0x000001e0
        /*0c60*/ 	.short	0x010a
        /*0c62*/ 	.byte	0xff
	.zero		1


	//   ....[164]....
        /*0c64*/ 	.word	0x0000e700
        /*0c68*/ 	.word	0x00000002
        /*0c6c*/ 	.word	0x00000230
        /*0c70*/ 	.short	0x010a
        /*0c72*/ 	.byte	0xff
	.zero		1


	//   ....[165]....
        /*0c74*/ 	.word	0x0000e750
        /*0c78*/ 	.word	0x00000002
        /*0c7c*/ 	.word	0x000001e8
        /*0c80*/ 	.short	0x010a
        /*0c82*/ 	.byte	0xff
	.zero		1


	//   ....[166]....
        /*0c84*/ 	.word	0x0000e7c0
        /*0c88*/ 	.word	0x00000002
        /*0c8c*/ 	.word	0x00000238
        /*0c90*/ 	.short	0x010a
        /*0c92*/ 	.byte	0xff
	.zero		1


	//   ....[167]....
        /*0c94*/ 	.word	0x0000e820
        /*0c98*/ 	.word	0x00000002
        /*0c9c*/ 	.word	0x00000238
        /*0ca0*/ 	.short	0x010a
        /*0ca2*/ 	.byte	0xff
	.zero		1


	//----- nvinfo : EIATTR_NUM_MBARRIERS
	.align		4
.L_76:
        /*0ca4*/ 	.byte	0x03, 0x38
        /*0ca6*/ 	.short	0x0048


	//----- nvinfo : EIATTR_EXIT_INSTR_OFFSETS
	.align		4
        /*0ca8*/ 	.byte	0x04, 0x1c
        /*0caa*/ 	.short	(.L_78 - .L_77)


	//   ....[0]....
.L_77:
        /*0cac*/ 	.word	0x0000ba20


	//   ....[1]....
        /*0cb0*/ 	.word	0x0000d820


	//----- nvinfo : EIATTR_INDIRECT_BRANCH_TARGETS
	.align		4
.L_78:
        /*0cb4*/ 	.byte	0x04, 0x34
        /*0cb6*/ 	.short	(.L_80 - .L_79)


	//   ....[0]....
.L_79:
        /*0cb8*/ 	.word	.L_x_136@srel
        /*0cbc*/ 	.short	0x0
        /*0cbe*/ 	.short	0x0
        /*0cc0*/ 	.word	0x3
        /*0cc4*/ 	.word	.L_x_137@srel
        /*0cc8*/ 	.word	.L_x_138@srel
        /*0ccc*/ 	.word	.L_x_2@srel


	//----- nvinfo : EIATTR_REQNTID
	.align		4
.L_80:
        /*0cd0*/ 	.byte	0x04, 0x10
        /*0cd2*/ 	.short	(.L_82 - .L_81)
.L_81:
        /*0cd4*/ 	.word	0x00000200
        /*0cd8*/ 	.word	0x00000001
        /*0cdc*/ 	.word	0x00000001


	//----- nvinfo : EIATTR_CRS_STACK_SIZE
	.align		4
.L_82:
        /*0ce0*/ 	.byte	0x04, 0x1e
        /*0ce2*/ 	.short	(.L_84 - .L_83)
.L_83:
        /*0ce4*/ 	.word	0x00000000


	//----- nvinfo : EIATTR_CBANK_PARAM_SIZE
	.align		4
.L_84:
        /*0ce8*/ 	.byte	0x03, 0x19
        /*0cea*/ 	.short	0x02e8


	//----- nvinfo : EIATTR_PARAM_CBANK
	.align		4
        /*0cec*/ 	.byte	0x04, 0x0a
        /*0cee*/ 	.short	(.L_86 - .L_85)
	.align		4
.L_85:
        /*0cf0*/ 	.word	index@(.nv.constant0.kernel_cutlass_kernel_flash_attncuteflash_fwd_sm100FlashAttentionForwardSm100_object_at__tensor0000o6411101213_tensor0000o6411101213_tensor0000o6410111213_tensor0000o6411101213_tensorptrf_0)
        /*0cf4*/ 	.short	0x0380
        /*0cf6*/ 	.short	0x02e8


	//----- nvinfo : EIATTR_SW_WAR
	.align		4
.L_86:
        /*0cf8*/ 	.byte	0x04, 0x36
        /*0cfa*/ 	.short	(.L_88 - .L_87)
.L_87:
        /*0cfc*/ 	.word	0x00000008
.L_88:


//--------------------- .nv.compat                --------------------------
	.section	.nv.compat,"",@"SHT_CUDA_COMPAT_INFO"
	.align	4
        /*0000*/ 	.byte	0x02, 0x02, 0x02, 0x00, 0x02, 0x05, 0x05, 0x00, 0x02, 0x03, 0x01, 0x00, 0x02, 0x06, 0x01, 0x00


//--------------------- .nv.callgraph             --------------------------
	.section	.nv.callgraph,"",@"SHT_CUDA_CALLGRAPH"
	.align	4
	.sectionentsize	8
	.align		4
        /*0000*/ 	.word	0x00000000
	.align		4
        /*0004*/ 	.word	0xffffffff
	.align		4
        /*0008*/ 	.word	0x00000000
	.align		4
        /*000c*/ 	.word	0xfffffffe
	.align		4
        /*0010*/ 	.word	0x00000000
	.align		4
        /*0014*/ 	.word	0xfffffffd
	.align		4
        /*0018*/ 	.word	0x00000000
	.align		4
        /*001c*/ 	.word	0xfffffffc


//--------------------- .nv.constant2.kernel_cutlass_kernel_flash_attncuteflash_fwd_sm100FlashAttentionForwardSm100_object_at__tensor0000o6411101213_tensor0000o6411101213_tensor0000o6410111213_tensor0000o6411101213_tensorptrf_0 --------------------------
	.section	.nv.constant2.kernel_cutlass_kernel_flash_attncuteflash_fwd_sm100FlashAttentionForwardSm100_object_at__tensor0000o6411101213_tensor0000o6411101213_tensor0000o6410111213_tensor0000o6411101213_tensorptrf_0,"a",@progbits
	.sectionflags	@""
	.align	4
.nv.constant2.kernel_cutlass_kernel_flash_attncuteflash_fwd_sm100FlashAttentionForwardSm100_object_at__tensor0000o6411101213_tensor0000o6411101213_tensor0000o6410111213_tensor0000o6411101213_tensorptrf_0:
        /*0000*/ 	.byte	0x00, 0x0d, 0x00, 0x00, 0x80, 0x08, 0x00, 0x00, 0xb0, 0x3c, 0x00, 0x00


//--------------------- .text.kernel_cutlass_kernel_flash_attncuteflash_fwd_sm100FlashAttentionForwardSm100_object_at__tensor0000o6411101213_tensor0000o6411101213_tensor0000o6410111213_tensor0000o6411101213_tensorptrf_0 --------------------------
	.section	.text.kernel_cutlass_kernel_flash_attncuteflash_fwd_sm100FlashAttentionForwardSm100_object_at__tensor0000o6411101213_tensor0000o6411101213_tensor0000o6410111213_tensor0000o6411101213_tensorptrf_0,"ax",@progbits
	.align	128
        .global         kernel_cutlass_kernel_flash_attncuteflash_fwd_sm100FlashAttentionForwardSm100_object_at__tensor0000o6411101213_tensor0000o6411101213_tensor0000o6410111213_tensor0000o6411101213_tensorptrf_0
        .type           kernel_cutlass_kernel_flash_attncuteflash_fwd_sm100FlashAttentionForwardSm100_object_at__tensor0000o6411101213_tensor0000o6411101213_tensor0000o6410111213_tensor0000o6411101213_tensorptrf_0,@function
        .size           kernel_cutlass_kernel_flash_attncuteflash_fwd_sm100FlashAttentionForwardSm100_object_at__tensor0000o6411101213_tensor0000o6411101213_tensor0000o6410111213_tensor0000o6411101213_tensorptrf_0,(.L_x_142 - kernel_cutlass_kernel_flash_attncuteflash_fwd_sm100FlashAttentionForwardSm100_object_at__tensor0000o6411101213_tensor0000o6411101213_tensor0000o6410111213_tensor0000o6411101213_tensorptrf_0)
        .other          kernel_cutlass_kernel_flash_attncuteflash_fwd_sm100FlashAttentionForwardSm100_object_at__tensor0000o6411101213_tensor0000o6411101213_tensor0000o6410111213_tensor0000o6411101213_tensorptrf_0,@"STO_CUDA_ENTRY STV_DEFAULT"
kernel_cutlass_kernel_flash_attncuteflash_fwd_sm100FlashAttentionForwardSm100_object_at__tensor0000o6411101213_tensor0000o6411101213_tensor0000o6410111213_tensor0000o6411101213_tensorptrf_0:
.text.kernel_cutlass_kernel_flash_attncuteflash_fwd_sm100FlashAttentionForwardSm100_object_at__tensor0000o6411101213_tensor0000o6411101213_tensor0000o6410111213_tensor0000o6411101213_tensorptrf_0:
[----:B------:R-:W1:Y:S01]  /*0000*/  LDC R1, c[0x0][0x37c] ;  /* 0x0000df00ff017b82 */ /* 0x000e620000000800 */
[----:B------:R-:W2:Y:S07]  /*0010*/  S2R R0, SR_TID.X ;  /* 0x0000000000007919 */ /* 0x000eae0000002100 */
[----:B------:R-:W3:Y:S01]  /*0020*/  S2UR UR30, SR_CTAID.X ;  /* 0x00000000001e79c3 */ /* 0x000ee20000002500 */
[----:B------:R-:W4:Y:S01]  /*0030*/  LDCU.U8 UR23, c[0x0][0x62c] ;  /* 0x0000c580ff1777ac */ /* 0x000f220008000000 */
[----:B------:R-:W5:Y:S01]  /*0040*/  LDCU.U8 UR22, c[0x0][0x62d] ;  /* 0x0000c5a0ff1677ac */ /* 0x000f620008000000 */
[----:B------:R-:W1:Y:S01]  /*0050*/  LDCU.U8 UR15, c[0x0][0x638] ;  /* 0x0000c700ff0f77ac */ /* 0x000e620008000000 */
[----:B------:R-:W1:Y:S01]  /*0060*/  LDCU.U8 UR14, c[0x0][0x639] ;  /* 0x0000c720ff0e77ac */ /* 0x000e620008000000 */
[----:B------:R-:W1:Y:S01]  /*0070*/  LDCU.U8 UR7, c[0x0][0x644] ;  /* 0x0000c880ff0777ac */ /* 0x000e620008000000 */
[----:B--2---:R-:W-:-:S04]  /*0080*/  SHF.R.U32.HI R2, RZ, 0x5, R0 ;  /* 0x00000005ff027819 */ /* 0x004fc80000011600 */
[----:B------:R-:W-:-:S13]  /*0090*/  R2UR UR31, R2 ;  /* 0x00000000021f72ca */ /* 0x000fda00000e0000 */
[----:B------:R-:W-:-:S09]  /*00a0*/  UISETP.NE.AND UP0, UPT, UR31, URZ, UPT ;  /* 0x000000ff1f00728c */ /* 0x000fd2000bf05270 */
[----:B-1-345:R-:W-:Y:S05]  /*00b0*/  BRA.U UP0, `(.L_x_0) ;  /* 0x0000000500b87547 */ /* 0x03afea000b800000 */
[----:B------:R-:W1:Y:S01]  /*00c0*/  S2UR UR10, SR_CgaCtaId ;  /* 0x00000000000a79c3 */ /* 0x000e620000008800 */
[----:B------:R-:W2:Y:S01]  /*00d0*/  LDCU.64 UR12, c[0x0][0x348] ;  /* 0x00006900ff0c77ac */ /* 0x000ea20008000a00 */
[----:B------:R-:W-:Y:S01]  /*00e0*/  UMOV UR11, 0x400 ;  /* 0x00000400000b7882 */ /* 0x000fe20000000000 */
[----:B------:R-:W-:Y:S01]  /*00f0*/  UMOV UR9, 0x1 ;  /* 0x0000000100097882 */ /* 0x000fe20000000000 */
[----:B------:R-:W-:Y:S01]  /*0100*/  UMOV UR8, 0x100 ;  /* 0x0000010000087882 */ /* 0x000fe20000000000 */
[----:B------:R-:W-:-:S04]  /*0110*/  UIADD3 UR24, UPT, UPT, -UR9, 0x100000, URZ ;  /* 0x0010000009187890 */ /* 0x000fc8000fffe1ff */
[----:B------:R-:W-:Y:S02]  /*0120*/  USHF.L.U32 UR25, UR24, 0xb, URZ ;  /* 0x0000000b18197899 */ /* 0x000fe400080006ff */
[----:B------:R-:W-:Y:S01]  /*0130*/  USHF.L.U32 UR24, UR24, 0x1, URZ ;  /* 0x0000000118187899 */ /* 0x000fe200080006ff */
        /* <DEDUP_REMOVED lines=11> */
[----:B------:R-:W-:Y:S02]  /*01f0*/  USHF.L.U32 UR28, UR28, 0x1, URZ ;  /* 0x000000011c1c7899 */ /* 0x000fe400080006ff */
[----:B------:R-:W-:-:S04]  /*0200*/  UIADD3 UR4, UPT, UPT, -UR4, 0x100000, URZ ;  /* 0x0010000004047890 */ /* 0x000fc8000fffe1ff */
[----:B------:R-:W-:Y:S02]  /*0210*/  USHF.L.U32 UR5, UR4, 0xb, URZ ;  /* 0x0000000b04057899 */ /* 0x000fe400080006ff */
[----:B------:R-:W-:Y:S02]  /*0220*/  USHF.L.U32 UR4, UR4, 0x1, URZ ;  /* 0x0000000104047899 */ /* 0x000fe400080006ff */
[----:B--2---:R-:W-:Y:S02]  /*0230*/  UIADD3 UR20, UP3, UPT, UR12, 0x80, URZ ;  /* 0x000000800c147890 */ /* 0x004fe4000ff7e0ff */
[----:B------:R-:W-:Y:S02]  /*0240*/  UIADD3 UR18, UP2, UPT, UR12, 0x100, URZ ;  /* 0x000001000c127890 */ /* 0x000fe4000ff5e0ff */
[----:B------:R-:W-:Y:S02]  /*0250*/  UIADD3 UR16, UP1, UPT, UR12, 0x180, URZ ;  /* 0x000001800c107890 */ /* 0x000fe4000ff3e0ff */
[----:B------:R-:W-:-:S02]  /*0260*/  UIADD3 UR12, UP0, UPT, UR12, 0x200, URZ ;  /* 0x000002000c0c7890 */ /* 0x000fc4000ff1e0ff */
[----:B------:R-:W-:Y:S02]  /*0270*/  UIADD3.X UR21, UPT, UPT, URZ, UR13, URZ, UP3, !UPT ;  /* 0x0000000dff157290 */ /* 0x000fe40009ffe4ff */
[----:B-1----:R-:W-:Y:S02]  /*0280*/  ULEA UR10, UR10, UR11, 0x18 ;  /* 0x0000000b0a0a7291 */ /* 0x002fe4000f8ec0ff */
[----:B------:R-:W-:Y:S02]  /*0290*/  UIADD3.X UR19, UPT, UPT, URZ, UR13, URZ, UP2, !UPT ;  /* 0x0000000dff137290 */ /* 0x000fe400097fe4ff */
[----:B------:R-:W-:Y:S02]  /*02a0*/  UIADD3.X UR17, UPT, UPT, URZ, UR13, URZ, UP1, !UPT ;  /* 0x0000000dff117290 */ /* 0x000fe40008ffe4ff */
[----:B------:R-:W-:Y:S01]  /*02b0*/  UIADD3.X UR13, UPT, UPT, URZ, UR13, URZ, UP0, !UPT ;  /* 0x0000000dff0d7290 */ /* 0x000fe200087fe4ff */
[----:B------:R1:W-:Y:S04]  /*02c0*/  UTMACCTL.PF [UR20] ;  /* 0x00000000140079b9 */ /* 0x0003e80008040000 */
[----:B------:R1:W-:Y:S02]  /*02d0*/  UTMACCTL.PF [UR18] ;  /* 0x00000000120079b9 */ /* 0x0003e40008040000 */
[----:B------:R1:W-:Y:S02]  /*02e0*/  UTMACCTL.PF [UR16] ;  /* 0x00000000100079b9 */ /* 0x0003e40008040000 */
[----:B------:R1:W-:Y:S01]  /*02f0*/  UTMACCTL.PF [UR12] ;  /* 0x000000000c0079b9 */ /* 0x0003e20008040000 */
[----:B------:R-:W2:Y:S02]  /*0300*/  FENCE.VIEW.ASYNC.S ;  /* 0x00000000000073c6 */ /* 0x000ea40000000000 */
[----:B--2---:R1:W2:Y:S01]  /*0310*/  SYNCS.EXCH.64 URZ, [UR10], UR24 ;  /* 0x000000180aff75b2 */ /* 0x0042a20008000100 */
[----:B------:R1:W3:Y:S01]  /*0320*/  SYNCS.EXCH.64 URZ, [UR10+0x8], UR24 ;  /* 0x000008180aff75b2 */ /* 0x0002e20008000100 */
[----:B------:R1:W4:Y:S01]  /*0330*/  SYNCS.EXCH.64 URZ, [UR10+0x10], UR24 ;  /* 0x000010180aff75b2 */ /* 0x0003220008000100 */
[----:B------:R1:W5:Y:S01]  /*0340*/  SYNCS.EXCH.64 URZ, [UR10+0x18], UR24 ;  /* 0x000018180aff75b2 */ /* 0x0003620008000100 */
[----:B------:R1:W1:Y:S01]  /*0350*/  SYNCS.EXCH.64 URZ, [UR10+0x20], UR24 ;  /* 0x000020180aff75b2 */ /* 0x0002620008000100 */
        /* <DEDUP_REMOVED lines=67> */
[----:B--2345:R-:W-:Y:S01]  /*0790*/  NOP ;  /* 0x0000000000007918 */ /* 0x03cfe20000000000 */
.L_x_0:
[----:B------:R-:W-:Y:S01]  /*07a0*/  NOP ;  /* 0x0000000000007918 */ /* 0x000fe20000000000 */
[----:B------:R-:W-:Y:S01]  /*07b0*/  UISETP.GT.AND UP0, UPT, UR31, 0xd, UPT ;  /* 0x0000000d1f00788c */ /* 0x000fe2000bf04270 */
[----:B------:R-:W2:Y:S01]  /*07c0*/  LDCU.U8 UR6, c[0x0][0x645] ;  /* 0x0000c8a0ff0677ac */ /* 0x000ea20008000000 */
[----:B-1----:R-:W1:Y:S01]  /*07d0*/  LDCU.U8 UR5, c[0x0][0x651] ;  /* 0x0000ca20ff0577ac */ /* 0x002e620008000000 */
[----:B------:R-:W3:Y:S01]  /*07e0*/  LDCU.U8 UR4, c[0x0][0x650] ;  /* 0x0000ca00ff0477ac */ /* 0x000ee20008000000 */
[----:B------:R-:W-:Y:S06]  /*07f0*/  BAR.SYNC.DEFER_BLOCKING 0x0 ;  /* 0x0000000000007b1d */ /* 0x000fec0000010000 */
[----:B------:R-:W-:Y:S05]  /*0800*/  BRA.U UP0, `(.L_x_1) ;  /* 0x0000002100607547 */ /* 0x000fea000b800000 */
[----:B------:R-:W-:Y:S01]  /*0810*/  IMAD.MOV.U32 R3, RZ, RZ, -0xc ;  /* 0xfffffff4ff037424 */ /* 0x000fe200078e00ff */
[----:B------:R-:W-:-:S04]  /*0820*/  MOV R2, UR31 ;  /* 0x0000001f00027c02 */ /* 0x000fc80008000f00 */
[----:B------:R-:W-:-:S05]  /*0830*/  VIADDMNMX.U32 R2, R3, R2, 0x2, PT ;  /* 0x0000000203027446 */ /* 0x000fca0003800002 */
[----:B------:R-:W-:-:S06]  /*0840*/  IMAD.SHL.U32 R2, R2, 0x4, RZ ;  /* 0x0000000402027824 */ /* 0x000fcc00078e00ff */
[----:B------:R-:W4:Y:S02]  /*0850*/  LDC R2, c[0x2][R2] ;  /* 0x0080000002027b82 */ /* 0x000f240000000800 */
[----:B----4-:R-:W-:-:S04]  /*0860*/  SHF.R.S32.HI R3, RZ, 0x1f, R2 ;  /* 0x0000001fff037819 */ /* 0x010fc80000011402 */
.L_x_136:
[----:B-123--:R-:W-:Y:S05]  /*0870*/  BRX R2 -0x880                                                                                                                                                                                                      (*"BRANCH_TARGETS .L_x_137,.L_x_138,.L_x_2"*) ;  /* 0xfffffff402e07949 */ /* 0x00efea000383ffff */
.L_x_138:
[----:B------:R-:W-:-:S08]  /*0880*/  NOP ;  /* 0x0000000000007918 */ /* 0x000fd00000000000 */
[----:B------:R-:W1:-:S00]  /*0890*/  USETMAXREG.DEALLOC.CTAPOOL 0x50 ;  /* 0x00000050000079c8 */ /* 0x000e4000080e0500 */
[----:B------:R-:W2:Y:S01]  /*08a0*/  LDCU UR8, c[0x0][0x640] ;  /* 0x0000c800ff0877ac */ /* 0x000ea20008000800 */
[----:B------:R-:W3:Y:S01]  /*08b0*/  LDCU UR10, c[0x0][0x654] ;  /* 0x0000ca80ff0a77ac */ /* 0x000ee20008000800 */
[----:B------:R-:W4:Y:S01]  /*08c0*/  LDCU UR12, c[0x0][0x63c] ;  /* 0x0000c780ff0c77ac */ /* 0x000f220008000800 */
[----:B------:R-:W5:Y:S01]  /*08d0*/  LDCU UR16, c[0x0][0x628] ;  /* 0x0000c500ff1077ac */ /* 0x000f620008000800 */
[----:B--2---:R-:W-:-:S04]  /*08e0*/  UIMAD.WIDE.U32 UR8, UR30, UR8, URZ ;  /* 0x000000081e0872a5 */ /* 0x004fc8000f8e00ff */
[----:B------:R-:W-:-:S04]  /*08f0*/  UIADD3 UR13, UPT, UPT, -UR9, UR30, URZ ;  /* 0x0000001e090d7290 */ /* 0x000fc8000fffe1ff */
[----:B------:R-:W-:-:S04]  /*0900*/  USHF.R.U32.HI UR13, URZ, UR7, UR13 ;  /* 0x00000007ff0d7299 */ /* 0x000fc8000801160d */
[----:B------:R-:W-:Y:S01]  /*0910*/  UIADD3 UR13, UPT, UPT, UR9, UR13, URZ ;  /* 0x0000000d090d7290 */ /* 0x000fe2000fffe0ff */
[----:B------:R-:W2:Y:S03]  /*0920*/  LDCU.64 UR8, c[0x0][0x630] ;  /* 0x0000c600ff0877ac */ /* 0x000ea60008000a00 */
[----:B------:R-:W-:-:S04]  /*0930*/  USHF.R.U32.HI UR13, URZ, UR6, UR13 ;  /* 0x00000006ff0d7299 */ /* 0x000fc8000801160d */
[----:B---3--:R-:W-:Y:S02]  /*0940*/  UISETP.GE.AND UP0, UPT, UR13, UR10, UPT ;  /* 0x0000000a0d00728c */ /* 0x008fe4000bf06270 */
[----:B------:R-:W-:Y:S02]  /*0950*/  UIADD3 UR10, UPT, UPT, -UR13, URZ, URZ ;  /* 0x000000ff0d0a7290 */ /* 0x000fe4000fffe1ff */
[----:B------:R-:W-:Y:S02]  /*0960*/  USEL UR17, UR14, UR5, !UP0 ;  /* 0x000000050e117287 */ /* 0x000fe4000c000000 */
[----:B----4-:R-:W-:Y:S02]  /*0970*/  UIMAD UR12, UR10, UR12, UR30 ;  /* 0x0000000c0a0c72a4 */ /* 0x010fe4000f8e021e */
[----:B------:R-:W-:Y:S02]  /*0980*/  USEL UR10, UR15, UR4, !UP0 ;  /* 0x000000040f0a7287 */ /* 0x000fe4000c000000 */
[----:B------:R-:W-:Y:S01]  /*0990*/  ULOP3.LUT UR17, UR17, 0xff, URZ, 0xc0, !UPT ;  /* 0x000000ff11117892 */ /* 0x000fe2000f8ec0ff */
[----:B--2---:R-:W2:Y:S01]  /*09a0*/  @UP0 LDCU UR9, c[0x0][0x64c] ;  /* 0x0000c980ff0907ac */ /* 0x004ea20008000800 */
[----:B------:R-:W-:Y:S01]  /*09b0*/  ULOP3.LUT UR10, UR10, 0xff, URZ, 0xc0, !UPT ;  /* 0x000000ff0a0a7892 */ /* 0x000fe2000f8ec0ff */
[----:B------:R-:W3:Y:S01]  /*09c0*/  @UP0 LDCU UR8, c[0x0][0x648] ;  /* 0x0000c900ff0807ac */ /* 0x000ee20008000800 */
[----:B--2---:R-:W-:-:S04]  /*09d0*/  UIMAD.WIDE.U32 UR18, UR12, UR9, URZ ;  /* 0x000000090c1272a5 */ /* 0x004fc8000f8e00ff */
[----:B------:R-:W-:-:S04]  /*09e0*/  UIADD3 UR9, UPT, UPT, UR12, -UR19, URZ ;  /* 0x800000130c097290 */ /* 0x000fc8000fffe0ff */
[----:B------:R-:W-:Y:S01]  /*09f0*/  USHF.R.U32.HI UR9, URZ, UR10, UR9 ;  /* 0x0000000aff097299 */ /* 0x000fe20008011609 */
[----:B------:R-:W2:Y:S03]  /*0a00*/  LDCU.64 UR10, c[0x0][0x620] ;  /* 0x0000c400ff0a77ac */ /* 0x000ea60008000a00 */
[----:B------:R-:W-:-:S04]  /*0a10*/  UIADD3 UR9, UPT, UPT, UR19, UR9, URZ ;  /* 0x0000000913097290 */ /* 0x000fc8000fffe0ff */
[----:B------:R-:W-:-:S04]  /*0a20*/  USHF.R.U32.HI UR9, URZ, UR17, UR9 ;  /* 0x00000011ff097299 */ /* 0x000fc80008011609 */
[----:B------:R-:W-:-:S04]  /*0a30*/  UIADD3 UR17, UPT, UPT, -UR9, URZ, URZ ;  /* 0x000000ff09117290 */ /* 0x000fc8000fffe1ff */
[----:B---3--:R-:W-:-:S04]  /*0a40*/  UIMAD UR8, UR8, UR17, UR12 ;  /* 0x00000011080872a4 */ /* 0x008fc8000f8e020c */
[----:B--2---:R-:W-:-:S04]  /*0a50*/  UIMAD UR10, UR13, UR10, UR8 ;  /* 0x0000000a0d0a72a4 */ /* 0x004fc8000f8e0208 */
[----:B-----5:R-:W-:-:S03]  /*0a60*/  UIMAD.WIDE.U32 UR12, UR10, UR16, URZ ;  /* 0x000000100a0c72a5 */ /* 0x020fc6000f8e00ff */
[----:B------:R-:W2:Y:S01]  /*0a70*/  LDCU UR8, c[0x0][0x60c] ;  /* 0x0000c180ff0877ac */ /* 0x000ea20008000800 */
[----:B------:R-:W-:-:S04]  /*0a80*/  UIADD3 UR12, UPT, UPT, UR10, -UR13, URZ ;  /* 0x8000000d0a0c7290 */ /* 0x000fc8000fffe0ff */
[----:B------:R-:W-:-:S04]  /*0a90*/  USHF.R.U32.HI UR12, URZ, UR23, UR12 ;  /* 0x00000017ff0c7299 */ /* 0x000fc8000801160c */
[----:B------:R-:W-:-:S04]  /*0aa0*/  UIADD3 UR12, UPT, UPT, UR13, UR12, URZ ;  /* 0x0000000c0d0c7290 */ /* 0x000fc8000fffe0ff */
[----:B------:R-:W-:Y:S02]  /*0ab0*/  USHF.R.U32.HI UR12, URZ, UR22, UR12 ;  /* 0x00000016ff0c7299 */ /* 0x000fe4000801160c */
[----:B--2---:R-:W-:Y:S02]  /*0ac0*/  UISETP.GE.AND UP0, UPT, UR30, UR8, UPT ;  /* 0x000000081e00728c */ /* 0x004fe4000bf06270 */
[----:B------:R-:W-:-:S04]  /*0ad0*/  UIADD3 UR13, UPT, UPT, -UR12, URZ, URZ ;  /* 0x000000ff0c0d7290 */ /* 0x000fc8000fffe1ff */
[----:B------:R-:W-:-:S03]  /*0ae0*/  UIMAD UR11, UR13, UR11, UR10 ;  /* 0x0000000b0d0b72a4 */ /* 0x000fc6000f8e020a */
[----:B-1----:R-:W-:Y:S09]  /*0af0*/  BRA.U UP0, `(.L_x_2) ;  /* 0x00000031006c7547 */ /* 0x002ff2000b800000 */
[----:B------:R-:W1:Y:S01]  /*0b00*/  S2UR UR13, SR_CgaCtaId ;  /* 0x00000000000d79c3 */ /* 0x000e620000008800 */
[----:B------:R-:W-:Y:S01]  /*0b10*/  UMOV UR8, 0x400 ;  /* 0x0000040000087882 */ /* 0x000fe20000000000 */
[----:B------:R-:W2:Y:S01]  /*0b20*/  LDCU.64 UR16, c[0x0][0x348] ;  /* 0x00006900ff1077ac */ /* 0x000ea20008000a00 */
[----:B------:R-:W-:-:S03]  /*0b30*/  ULOP3.LUT UR10, URZ, UR9, URZ, 0x33, !UPT ;  /* 0x00000009ff0a7292 */ /* 0x000fc6000f8e33ff */
[----:B------:R-:W-:Y:S01]  /*0b40*/  UMOV UR9, URZ ;  /* 0x000000ff00097c82 */ /* 0x000fe20008000000 */
[----:B--2---:R-:W-:Y:S02]  /*0b50*/  UIADD3 UR16, UP0, UPT, UR16, 0x200, URZ ;  /* 0x0000020010107890 */ /* 0x004fe4000ff1e0ff */
[----:B-1----:R-:W-:Y:S01]  /*0b60*/  ULEA UR13, UR13, UR8, 0x18 ;  /* 0x000000080d0d7291 */ /* 0x002fe2000f8ec0ff */
[----:B------:R-:W1:Y:S01]  /*0b70*/  LDCU UR8, c[0x0][0x614] ;  /* 0x0000c280ff0877ac */ /* 0x000e620008000800 */
[----:B------:R-:W-:-:S07]  /*0b80*/  UIADD3.X UR17, UPT, UPT, URZ, UR17, URZ, UP0, !UPT ;  /* 0x00000011ff117290 */ /* 0x000fce00087fe4ff */
[----:B------:R-:W2:Y:S01]  /*0b90*/  SYNCS.PHASECHK.TRANS64.TRYWAIT P0, [UR13+0x220], RZ ;  /* 0x000220ffff0075a7 */ /* 0x000ea2000800110d */
[----:B-1----:R-:W-:Y:S02]  /*0ba0*/  UIADD3 UR10, UPT, UPT, UR10, UR8, URZ ;  /* 0x000000080a0a7290 */ /* 0x002fe4000fffe0ff */
[----:B------:R-:W-:Y:S02]  /*0bb0*/  UIADD3 UR8, UPT, UPT, UR13, 0xc00, URZ ;  /* 0x00000c000d087890 */ /* 0x000fe4000fffe0ff */
[----:B------:R-:W-:Y:S01]  /*0bc0*/  USHF.L.U32 UR10, UR10, 0x8, URZ ;  /* 0x000000080a0a7899 */ /* 0x000fe200080006ff */
[----:B--2---:R-:W-:Y:S11]  /*0bd0*/  @!P0 BRA `(.L_x_3) ;  /* 0x000000cc00148947 */ /* 0x004ff60003800000 */
.L_x_66:
[----:B------:R2:W-:Y:S01]  /*0be0*/  UTMASTG.4D [UR8], [UR16], desc[URZ] ;  /* 0x0000ff08100073b5 */ /* 0x0005e20008019000 */
[----:B------:R-:W-:Y:S02]  /*0bf0*/  UIADD3 UR19, UPT, UPT, UR13, 0x2c00, URZ ;  /* 0x00002c000d137890 */ /* 0x000fe4000fffe0ff */
[----:B------:R-:W-:Y:S01]  /*0c00*/  UIADD3 UR18, UPT, UPT, UR10, 0x80, URZ ;  /* 0x000000800a127890 */ /* 0x000fe2000fffe0ff */
[----:B------:R-:W-:Y:S01]  /*0c10*/  UMOV UR20, URZ ;  /* 0x000000ff00147c82 */ /* 0x000fe20008000000 */
[----:B------:R-:W-:Y:S01]  /*0c20*/  UMOV UR21, URZ ;  /* 0x000000ff00157c82 */ /* 0x000fe20008000000 */
[----:B------:R0:W-:Y:S01]  /*0c30*/  UTMACMDFLUSH ;  /* 0x00000000000079b7 */ /* 0x0001e20000000000 */
[----:B------:R-:W3:Y:S01]  /*0c40*/  SYNCS.PHASECHK.TRANS64.TRYWAIT P0, [UR13+0x228], RZ ;  /* 0x000228ffff0075a7 */ /* 0x000ee2000800110d */
[----:B--2---:R-:W-:Y:S02]  /*0c50*/  UMOV UR8, UR19 ;  /* 0x0000001300087c82 */ /* 0x004fe40008000000 */
[----:B------:R-:W-:Y:S01]  /*0c60*/  UMOV UR10, UR18 ;  /* 0x00000012000a7c82 */ /* 0x000fe20008000000 */
[----:B---3--:R-:W-:Y:S05]  /*0c70*/  @!P0 BRA `(.L_x_4) ;  /* 0x000000cc00048947 */ /* 0x008fea0003800000 */
.L_x_68:
[----:B------:R4:W-:Y:S01]  /*0c80*/  UTMASTG.4D [UR8], [UR16], desc[UR20] ;  /* 0x00001408100073b5 */ /* 0x0009e20008019000 */
[----:B-1----:R-:W-:Y:S01]  /*0c90*/  HFMA2 R2, -RZ, RZ, 0, 5.9604644775390625e-08 ;  /* 0x00000001ff027431 */ /* 0x002fe200000001ff */
[----:B------:R0:W-:Y:S01]  /*0ca0*/  UTMACMDFLUSH ;  /* 0x00000000000079b7 */ /* 0x0001e20000000000 */
[----:B------:R-:W-:-:S04]  /*0cb0*/  DEPBAR.LE SB0, 0x1 ;  /* 0x000080400000791a */ /* 0x000fc80000000000 */
[----:B------:R4:W-:Y:S01]  /*0cc0*/  SYNCS.ARRIVE.TRANS64.ART0 RZ, [UR13+0x230], R2 ;  /* 0x00023002ffff79a7 */ /* 0x0009e2000850000d */
[----:B------:R-:W-:-:S04]  /*0cd0*/  DEPBAR.LE SB0, 0x0 ;  /* 0x000080000000791a */ /* 0x000fc80000000000 */
[----:B------:R4:W-:Y:S01]  /*0ce0*/  SYNCS.ARRIVE.TRANS64.ART0 RZ, [UR13+0x238], R2 ;  /* 0x00023802ffff79a7 */ /* 0x0009e2000850000d */
[----:B------:R-:W-:Y:S05]  /*0cf0*/  BRA `(.L_x_2) ;  /* 0x0000002c00ec7947 */ /* 0x000fea0003800000 */
.L_x_137:
[----:B------:R-:W-:-:S08]  /*0d00*/  NOP ;  /* 0x0000000000007918 */ /* 0x000fd00000000000 */
[----:B------:R-:W1:-:S00]  /*0d10*/  USETMAXREG.DEALLOC.CTAPOOL 0x50 ;  /* 0x00000050000079c8 */ /* 0x000e4000080e0500 */
[----:B------:R-:W2:Y:S01]  /*0d20*/  S2UR UR11, SR_CgaCtaId ;  /* 0x00000000000b79c3 */ /* 0x000ea20000008800 */
[----:B------:R-:W-:Y:S01]  /*0d30*/  NOP ;  /* 0x0000000000007918 */ /* 0x000fe20000000000 */
[----:B------:R-:W-:Y:S01]  /*0d40*/  UMOV UR8, 0x40 ;  /* 0x0000004000087882 */ /* 0x000fe20000000000 */
[----:B------:R-:W-:Y:S01]  /*0d50*/  UMOV UR10, 0x400 ;  /* 0x00000400000a7882 */ /* 0x000fe20000000000 */
[----:B--2---:R-:W-:Y:S02]  /*0d60*/  ULEA UR8, UR11, UR8, 0x18 ;  /* 0x000000080b087291 */ /* 0x004fe4000f8ec0ff */
[----:B------:R-:W-:-:S07]  /*0d70*/  ULEA UR10, UR11, UR10, 0x18 ;  /* 0x0000000a0b0a7291 */ /* 0x000fce000f8ec0ff */
[----:B-1----:R-:W1:Y:S02]  /*0d80*/  LDS.U8 R2, [UR8] ;  /* 0x00000008ff027984 */ /* 0x002e640008000000 */
[----:B-1----:R-:W-:-:S13]  /*0d90*/  ISETP.NE.AND P0, PT, R2, RZ, PT ;  /* 0x000000ff0200720c */ /* 0x002fda0003f05270 */
[----:B------:R-:W-:Y:S05]  /*0da0*/  @P0 BRA `(.L_x_5) ;  /* 0x00000000007c0947 */ /* 0x000fea0003800000 */
[----:B------:R-:W-:-:S13]  /*0db0*/  ELECT P0, URZ, PT ;  /* 0x0000000000ff782f */ /* 0x000fda0003800000 */
[----:B------:R-:W-:Y:S05]  /*0dc0*/  @!P0 BRA `(.L_x_6) ;  /* 0x0000000000848947 */ /* 0x000fea0003800000 */
[----:B------:R-:W-:Y:S01]  /*0dd0*/  UMOV UR8, 0x10 ;  /* 0x0000001000087882 */ /* 0x000fe20000000000 */
[----:B------:R-:W-:-:S04]  /*0de0*/  IMAD.MOV.U32 R3, RZ, RZ, 0xffff ;  /* 0x0000ffffff037424 */ /* 0x000fc800078e00ff */
[----:B------:R-:W-:Y:S04]  /*0df0*/  DEPBAR.LE SB1, 0x36 ;  /* 0x00009d800000791a */ /* 0x000fe80000000000 */
[----:B------:R-:W1:Y:S02]  /*0e00*/  UTCATOMSWS.FIND_AND_SET.ALIGN UP0, UR8, UR8 ;  /* 0x00000008000875e3 */ /* 0x000e640008000800 */
[----:B-1----:R-:W-:Y:S01]  /*0e10*/  PLOP3.LUT P0, PT, PT, PT, UP0, 0x80, 0x8 ;  /* 0x000000000008781c */ /* 0x002fe20003f0f008 */
[----:B------:R-:W-:-:S03]  /*0e20*/  IMAD.U32 R5, RZ, RZ, UR8 ;  /* 0x00000008ff057e24 */ /* 0x000fc6000f8e00ff */
[----:B------:R-:W-:-:S04]  /*0e30*/  SEL R2, RZ, 0xffffffff, !P0 ;  /* 0xffffffffff027807 */ /* 0x000fc80004000000 */
[----:B------:R-:W-:Y:S01]  /*0e40*/  ISETP.NE.AND P0, PT, R2, RZ, PT ;  /* 0x000000ff0200720c */ /* 0x000fe20003f05270 */
[----:B------:R-:W-:-:S12]  /*0e50*/  IMAD.MOV.U32 R2, RZ, RZ, 0x1 ;  /* 0x00000001ff027424 */ /* 0x000fd800078e00ff */
[----:B------:R-:W-:Y:S05]  /*0e60*/  @P0 BRA `(.L_x_7) ;  /* 0x0000000000240947 */ /* 0x000fea0003800000 */
.L_x_8:
[----:B------:R-:W-:Y:S05]  /*0e70*/  NANOSLEEP 0x64 ;  /* 0x000000640000795d */ /* 0x000fea0003800000 */
[----:B------:R-:W-:-:S05]  /*0e80*/  UMOV UR8, 0x10 ;  /* 0x0000001000087882 */ /* 0x000fca0000000000 */
[----:B------:R-:W-:Y:S04]  /*0e90*/  DEPBAR.LE SB1, 0x36 ;  /* 0x00009d800000791a */ /* 0x000fe80000000000 */
[----:B------:R-:W1:Y:S02]  /*0ea0*/  UTCATOMSWS.FIND_AND_SET.ALIGN UP0, UR8, UR8 ;  /* 0x00000008000875e3 */ /* 0x000e640008000800 */
[----:B-1----:R-:W-:Y:S01]  /*0eb0*/  PLOP3.LUT P0, PT, PT, PT, UP0, 0x80, 0x8 ;  /* 0x000000000008781c */ /* 0x002fe20003f0f008 */
[----:B------:R-:W-:-:S03]  /*0ec0*/  IMAD.U32 R5, RZ, RZ, UR8 ;  /* 0x00000008ff057e24 */ /* 0x000fc6000f8e00ff */
[----:B------:R-:W-:-:S04]  /*0ed0*/  SEL R4, RZ, 0xffffffff, !P0 ;  /* 0xffffffffff047807 */ /* 0x000fc80004000000 */
[----:B------:R-:W-:-:S13]  /*0ee0*/  ISETP.NE.AND P0, PT, R4, RZ, PT ;  /* 0x000000ff0400720c */ /* 0x000fda0003f05270 */
[----:B------:R-:W-:Y:S05]  /*0ef0*/  @!P0 BRA `(.L_x_8) ;  /* 0xfffffffc00dc8947 */ /* 0x000fea000383ffff */
.L_x_7:
[----:B------:R-:W-:Y:S01]  /*0f00*/  VIADD R4, R5, 0x10 ;  /* 0x0000001005047836 */ /* 0x000fe20000000000 */
[----:B------:R-:W-:Y:S01]  /*0f10*/  UMOV UR8, 0x50 ;  /* 0x0000005000087882 */ /* 0x000fe20000000000 */
[----:B------:R-:W-:Y:S01]  /*0f20*/  SHF.L.U32 R3, R3, R5, RZ ;  /* 0x0000000503037219 */ /* 0x000fe200000006ff */
[----:B------:R-:W-:Y:S01]  /*0f30*/  ULEA UR8, UR11, UR8, 0x18 ;  /* 0x000000080b087291 */ /* 0x000fe2000f8ec0ff */
[----:B------:R-:W-:Y:S01]  /*0f40*/  IMAD.SHL.U32 R5, R5, 0x20, RZ ;  /* 0x0000002005057824 */ /* 0x000fe200078e00ff */
[----:B------:R-:W-:-:S04]  /*0f50*/  SHF.L.U32 R2, R2, R4, RZ ;  /* 0x0000000402027219 */ /* 0x000fc800000006ff */
[----:B------:R-:W-:-:S05]  /*0f60*/  LOP3.LUT R2, R2, R3, RZ, 0xfc, !PT ;  /* 0x0000000302027212 */ /* 0x000fca00078efcff */
[----:B------:R1:W-:Y:S04]  /*0f70*/  ATOMS.OR RZ, [UR8], R2 ;  /* 0x00000002ffff798c */ /* 0x0003e8000b000008 */
[----:B------:R1:W-:Y:S01]  /*0f80*/  STS [UR10+0x268], R5 ;  /* 0x00026805ff007988 */ /* 0x0003e2000800080a */
[----:B------:R-:W-:Y:S05]  /*0f90*/  BRA `(.L_x_6) ;  /* 0x0000000000107947 */ /* 0x000fea0003800000 */
.L_x_5:
[----:B------:R-:W-:-:S05]  /*0fa0*/  MOV R2, 0xffffffff ;  /* 0xffffffff00027802 */ /* 0x000fca0000000f00 */
[----:B------:R1:W-:Y:S02]  /*0fb0*/  STS [UR10+0x268], R2 ;  /* 0x00026802ff007988 */ /* 0x0003e4000800080a */
[----:B-1----:R-:W-:Y:S02]  /*0fc0*/  MOV R2, 0xfe0 ;  /* 0x00000fe000027802 */ /* 0x002fe40000000f00 */
[----:B------:R-:W-:Y:S05]  /*0fd0*/  CALL.REL.NOINC `($__internal_1_$__cuda_sm10x_tcgen05_guardrail_trap_phase_invalid_during_alloc) ;  /* 0x000000d800307944 */ /* 0x000fea0003c00000 */
.L_x_6:
[----:B------:R-:W-:Y:S05]  /*0fe0*/  WARPSYNC.ALL ;  /* 0x0000000000007948 */ /* 0x000fea0003800000 */
[----:B------:R-:W-:Y:S01]  /*0ff0*/  NOP ;  /* 0x0000000000007918 */ /* 0x000fe20000000000 */
[----:B------:R-:W2:Y:S01]  /*1000*/  LDCU UR12, c[0x0][0x640] ;  /* 0x0000c800ff0c77ac */ /* 0x000ea20008000800 */
[----:B------:R-:W3:Y:S01]  /*1010*/  S2UR UR8, SR_CgaCtaId ;  /* 0x00000000000879c3 */ /* 0x000ee20000008800 */
[----:B------:R-:W4:Y:S01]  /*1020*/  LDCU UR9, c[0x0][0x654] ;  /* 0x0000ca80ff0977ac */ /* 0x000f220008000800 */
[----:B------:R-:W-:Y:S01]  /*1030*/  UMOV UR18, 0x400 ;  /* 0x0000040000127882 */ /* 0x000fe20000000000 */
[----:B------:R-:W5:Y:S01]  /*1040*/  LDCU UR20, c[0x0][0x634] ;  /* 0x0000c680ff1477ac */ /* 0x000f620008000800 */
[----:B--2---:R-:W-:-:S04]  /*1050*/  UIMAD.WIDE.U32 UR12, UR30, UR12, URZ ;  /* 0x0000000c1e0c72a5 */ /* 0x004fc8000f8e00ff */
[----:B------:R-:W-:Y:S02]  /*1060*/  UIADD3 UR12, UPT, UPT, -UR13, UR30, URZ ;  /* 0x0000001e0d0c7290 */ /* 0x000fe4000fffe1ff */
[----:B---3--:R-:W-:Y:S02]  /*1070*/  ULEA UR18, UR8, UR18, 0x18 ;  /* 0x0000001208127291 */ /* 0x008fe4000f8ec0ff */
[----:B------:R-:W-:-:S04]  /*1080*/  USHF.R.U32.HI UR12, URZ, UR7, UR12 ;  /* 0x00000007ff0c7299 */ /* 0x000fc8000801160c */
[----:B------:R-:W-:Y:S02]  /*1090*/  UIADD3 UR12, UPT, UPT, UR13, UR12, URZ ;  /* 0x0000000c0d0c7290 */ /* 0x000fe4000fffe0ff */
[----:B------:R-:W-:Y:S02]  /*10a0*/  UIADD3 UR13, UPT, UPT, UR18, 0x6c00, URZ ;  /* 0x00006c00120d7890 */ /* 0x000fe4000fffe0ff */
[----:B------:R-:W-:-:S04]  /*10b0*/  USHF.R.U32.HI UR12, URZ, UR6, UR12 ;  /* 0x00000006ff0c7299 */ /* 0x000fc8000801160c */
[----:B----4-:R-:W-:Y:S02]  /*10c0*/  UISETP.GE.AND UP0, UPT, UR12, UR9, UPT ;  /* 0x000000090c00728c */ /* 0x010fe4000bf06270 */
[----:B------:R-:W-:Y:S02]  /*10d0*/  USHF.R.U32.HI UR9, URZ, 0x4, UR13 ;  /* 0x00000004ff097899 */ /* 0x000fe4000801160d */
[----:B------:R-:W-:Y:S02]  /*10e0*/  UIADD3 UR12, UPT, UPT, -UR12, URZ, URZ ;  /* 0x000000ff0c0c7290 */ /* 0x000fe4000fffe1ff */
[----:B------:R-:W-:Y:S01]  /*10f0*/  ULOP3.LUT UR9, UR9, 0x3fc0, URZ, 0xc0, !UPT ;  /* 0x00003fc009097892 */ /* 0x000fe2000f8ec0ff */
[----:B------:R-:W2:Y:S03]  /*1100*/  LDCU UR13, c[0x0][0x63c] ;  /* 0x0000c780ff0d77ac */ /* 0x000ea60008000800 */
[----:B------:R-:W-:Y:S01]  /*1110*/  ULOP3.LUT UR9, UR9, 0x10000, URZ, 0xfc, !UPT ;  /* 0x0001000009097892 */ /* 0x000fe2000f8efcff */
[----:B-----5:R-:W3:Y:S05]  /*1120*/  @UP0 LDCU UR20, c[0x0][0x64c] ;  /* 0x0000c980ff1407ac */ /* 0x020eea0008000800 */
[----:B-1----:R-:W-:Y:S01]  /*1130*/  MOV R2, UR9 ;  /* 0x0000000900027c02 */ /* 0x002fe20008000f00 */
[----:B------:R-:W-:-:S04]  /*1140*/  USEL UR16, UR15, UR4, !UP0 ;  /* 0x000000040f107287 */ /* 0x000fc8000c000000 */
[----:B------:R-:W1:Y:S01]  /*1150*/  LDCU UR9, c[0x0][0x60c] ;  /* 0x0000c180ff0977ac */ /* 0x000e620008000800 */
[----:B------:R-:W4:Y:S01]  /*1160*/  SHFL.IDX PT, R2, R2, RZ, 0x1f ;  /* 0x00001fff02027589 */ /* 0x000f2200000e0000 */
[----:B--2---:R-:W-:Y:S02]  /*1170*/  UIMAD UR13, UR12, UR13, UR30 ;  /* 0x0000000d0c0d72a4 */ /* 0x004fe4000f8e021e */
[----:B------:R-:W-:Y:S02]  /*1180*/  USEL UR12, UR14, UR5, !UP0 ;  /* 0x000000050e0c7287 */ /* 0x000fe4000c000000 */
[----:B------:R-:W-:Y:S02]  /*1190*/  ULOP3.LUT UR16, UR16, 0xff, URZ, 0xc0, !UPT ;  /* 0x000000ff10107892 */ /* 0x000fe4000f8ec0ff */
[----:B---3--:R-:W-:Y:S02]  /*11a0*/  UIMAD.WIDE.U32 UR20, UR13, UR20, URZ ;  /* 0x000000140d1472a5 */ /* 0x008fe4000f8e00ff */
[----:B------:R-:W-:-:S05]  /*11b0*/  ULOP3.LUT UR12, UR12, 0xff, URZ, 0xc0, !UPT ;  /* 0x000000ff0c0c7892 */ /* 0x000fca000f8ec0ff */
[----:B------:R-:W-:Y:S01]  /*11c0*/  UMOV UR17, UR21 ;  /* 0x0000001500117c82 */ /* 0x000fe20008000000 */
[----:B-1----:R-:W-:Y:S02]  /*11d0*/  UISETP.GE.AND UP0, UPT, UR30, UR9, UPT ;  /* 0x000000091e00728c */ /* 0x002fe4000bf06270 */
[----:B------:R-:W-:-:S04]  /*11e0*/  UIADD3 UR13, UPT, UPT, UR13, -UR17, URZ ;  /* 0x800000110d0d7290 */ /* 0x000fc8000fffe0ff */
[----:B------:R-:W-:Y:S01]  /*11f0*/  USHF.R.U32.HI UR13, URZ, UR16, UR13 ;  /* 0x00000010ff0d7299 */ /* 0x000fe2000801160d */
[----:B----4-:R-:W-:-:S03]  /*1200*/  R2UR UR64, R2 ;  /* 0x00000000024072ca */ /* 0x010fc600000e0000 */
[----:B------:R-:W-:-:S04]  /*1210*/  UIADD3 UR13, UPT, UPT, UR17, UR13, URZ ;  /* 0x0000000d110d7290 */ /* 0x000fc8000fffe0ff */
[----:B------:R-:W-:Y:S01]  /*1220*/  USHF.R.U32.HI UR12, URZ, UR12, UR13 ;  /* 0x0000000cff0c7299 */ /* 0x000fe2000801160d */
[----:B------:R-:W-:Y:S06]  /*1230*/  BAR.SYNC.DEFER_BLOCKING 0x2, 0x1a0 ;  /* 0x0086800000007b1d */ /* 0x000fec0000010000 */
[----:B------:R-:W1:Y:S01]  /*1240*/  LDS R13, [UR18+0x268] ;  /* 0x00026812ff0d7984 */ /* 0x000e620008000800 */
[----:B------:R-:W-:Y:S05]  /*1250*/  BRA.U UP0, `(.L_x_9) ;  /* 0x0000001500107547 */ /* 0x000fea000b800000 */
[----:B------:R-:W2:Y:S02]  /*1260*/  SYNCS.PHASECHK.TRANS64.TRYWAIT P0, [UR18], RZ ;  /* 0x000000ffff0075a7 */ /* 0x000ea40008001112 */
[----:B--2---:R-:W-:Y:S05]  /*1270*/  @!P0 BRA `(.L_x_10) ;  /* 0x000000c4009c8947 */ /* 0x004fea0003800000 */
.L_x_70:
[----:B------:R-:W3:Y:S01]  /*1280*/  SYNCS.PHASECHK.TRANS64.TRYWAIT P0, [UR18+0x20], RZ ;  /* 0x000020ffff0075a7 */ /* 0x000ee20008001112 */
[----:B------:R-:W-:Y:S01]  /*1290*/  UIADD3 UR28, UPT, UPT, UR18, 0x8c00, URZ ;  /* 0x00008c00121c7890 */ /* 0x000fe2000fffe0ff */
[----:B--2---:R-:W-:Y:S01]  /*12a0*/  CS2R R2, SRZ ;  /* 0x0000000000027805 */ /* 0x004fe2000001ff00 */
[----:B------:R-:W-:Y:S02]  /*12b0*/  UIADD3 UR36, UPT, UPT, UR64, -0x200, URZ ;  /* 0xfffffe0040247890 */ /* 0x000fe4000fffe0ff */
[----:B------:R-:W-:Y:S02]  /*12c0*/  USHF.R.U32.HI UR28, URZ, 0x4, UR28 ;  /* 0x00000004ff1c7899 */ /* 0x000fe4000801161c */
[----:B------:R-:W-:Y:S01]  /*12d0*/  UIADD3 UR34, UPT, UPT, UR64, -0x1fe, URZ ;  /* 0xfffffe0240227890 */ /* 0x000fe2000fffe0ff */
[----:B------:R-:W-:Y:S01]  /*12e0*/  R2UR UR16, R3 ;  /* 0x00000000031072ca */ /* 0x000fe200000e0000 */
[----:B------:R-:W-:Y:S01]  /*12f0*/  ULOP3.LUT UR28, UR28, 0x3fc0, URZ, 0xc0, !UPT ;  /* 0x00003fc01c1c7892 */ /* 0x000fe2000f8ec0ff */
[----:B------:R-:W-:Y:S01]  /*1300*/  R2UR UR13, R2 ;  /* 0x00000000020d72ca */ /* 0x000fe200000e0000 */
[----:B------:R-:W-:-:S02]  /*1310*/  UIADD3 UR17, UPT, UPT, UR18, 0x1a0, URZ ;  /* 0x000001a012117890 */ /* 0x000fc4000fffe0ff */
[----:B------:R-:W-:Y:S01]  /*1320*/  ULOP3.LUT UR28, UR28, 0x10000, URZ, 0xfc, !UPT ;  /* 0x000100001c1c7892 */ /* 0x000fe2000f8efcff */
[----:B------:R-:W-:Y:S01]  /*1330*/  UMOV UR32, 0x0 ;  /* 0x0000000000207882 */ /* 0x000fe20000000000 */
[----:B------:R-:W-:Y:S02]  /*1340*/  UMOV UR33, 0x8200010 ;  /* 0x0820001000217882 */ /* 0x000fe40000000000 */
[----:B------:R-:W-:Y:S01]  /*1350*/  UIADD3 UR26, UPT, UPT, UR28, 0x2, URZ ;  /* 0x000000021c1a7890 */ /* 0x000fe2000fffe0ff */
[----:B------:R-:W-:Y:S01]  /*1360*/  UMOV UR20, 0x0 ;  /* 0x0000000000147882 */ /* 0x000fe20000000000 */
[----:B------:R-:W-:Y:S01]  /*1370*/  UMOV UR21, 0x8200010 ;  /* 0x0820001000157882 */ /* 0x000fe20000000000 */
[----:B------:R-:W-:Y:S01]  /*1380*/  UMOV UR37, 0x80004020 ;  /* 0x8000402000257882 */ /* 0x000fe20000000000 */
[----:B------:R-:W-:Y:S01]  /*1390*/  UMOV UR35, 0x80004020 ;  /* 0x8000402000237882 */ /* 0x000fe20000000000 */
[----:B------:R-:W-:Y:S01]  /*13a0*/  UMOV UR29, 0x80004020 ;  /* 0x80004020001d7882 */ /* 0x000fe20000000000 */
[----:B------:R-:W-:Y:S01]  /*13b0*/  UMOV UR27, 0x80004020 ;  /* 0x80004020001b7882 */ /* 0x000fe20000000000 */
[----:B---3--:R-:W-:Y:S05]  /*13c0*/  @!P0 BRA `(.L_x_11) ;  /* 0x000000c400608947 */ /* 0x008fea0003800000 */
.L_x_72:
[----:B------:R3:W-:Y:S01]  /*13d0*/  UTCQMMA gdesc[UR36], gdesc[UR28], tmem[UR16], tmem[UR32], idesc[UR33], !UPT ;  /* 0x00ff201c240075ea */ /* 0x0007e2000f800310 */
[----:B------:R4:W-:Y:S01]  /*13e0*/  UTCQMMA gdesc[UR34], gdesc[UR26], tmem[UR13], tmem[UR20], idesc[UR21], UPT ;  /* 0x00ff141a220075ea */ /* 0x0009e2000b80030d */
[----:B------:R5:W-:Y:S01]  /*13f0*/  UTCBAR [UR17], URZ ;  /* 0x000000ff110073e9 */ /* 0x000be200080000ff */
[----:B------:R-:W2:Y:S01]  /*1400*/  SYNCS.PHASECHK.TRANS64.TRYWAIT P0, [UR18+0x8], RZ ;  /* 0x000008ffff0075a7 */ /* 0x000ea20008001112 */
[----:B------:R-:W1:Y:S01]  /*1410*/  LDCU UR10, c[0x0][0x614] ;  /* 0x0000c280ff0a77ac */ /* 0x000e620008000800 */
[----:B------:R-:W-:Y:S02]  /*1420*/  IMAD.MOV.U32 R3, RZ, RZ, 0x80 ;  /* 0x00000080ff037424 */ /* 0x000fe400078e00ff */
[----:B--2---:R-:W-:Y:S01]  /*1430*/  IMAD.MOV.U32 R2, RZ, RZ, 0x80 ;  /* 0x00000080ff027424 */ /* 0x004fe200078e00ff */
[----:B------:R-:W3:Y:S01]  /*1440*/  LDCU UR11, c[0x0][0x38c] ;  /* 0x00007180ff0b77ac */ /* 0x000ee20008000800 */
[----:B------:R-:W2:Y:S01]  /*1450*/  LDCU UR19, c[0x0][0x380] ;  /* 0x00007000ff1377ac */ /* 0x000ea20008000800 */
[----:B------:R-:W-:Y:S01]  /*1460*/  UMOV UR24, 0x0 ;  /* 0x0000000000187882 */ /* 0x000fe20000000000 */
[----:B------:R-:W-:Y:S01]  /*1470*/  UMOV UR25, 0x1 ;  /* 0x0000000100197882 */ /* 0x000fe20000000000 */
[----:B------:R-:W-:-:S02]  /*1480*/  UIADD3 UR62, UPT, UPT, UR64, 0x2, URZ ;  /* 0x00000002403e7890 */ /* 0x000fc4000fffe0ff */
[----:B------:R-:W-:Y:S02]  /*1490*/  UIADD3 UR9, UPT, UPT, UR18, 0x1a8, URZ ;  /* 0x000001a812097890 */ /* 0x000fe4000fffe0ff */
[----:B-1----:R-:W-:Y:S02]  /*14a0*/  UIADD3 UR10, UPT, UPT, -UR12, UR10, URZ ;  /* 0x0000000a0c0a7290 */ /* 0x002fe4000fffe1ff */
[----:B------:R-:W-:Y:S02]  /*14b0*/  UIADD3 UR8, UPT, UPT, UR18, 0xe0, URZ ;  /* 0x000000e012087890 */ /* 0x000fe4000fffe0ff */
[----:B---3--:R-:W-:Y:S02]  /*14c0*/  UIADD3 UR16, UPT, UPT, -UR11, URZ, URZ ;  /* 0x000000ff0b107290 */ /* 0x008fe4000fffe1ff */
[----:B----4-:R-:W-:Y:S02]  /*14d0*/  UIADD3 UR13, UPT, UPT, UR11, -0x1, URZ ;  /* 0xffffffff0b0d7890 */ /* 0x010fe4000fffe0ff */
[----:B--2---:R-:W-:-:S02]  /*14e0*/  UIADD3 UR19, UPT, UPT, UR11, -UR19, URZ ;  /* 0x800000130b137290 */ /* 0x004fc4000fffe0ff */
[----:B------:R-:W-:Y:S02]  /*14f0*/  UISETP.GT.AND UP0, UPT, UR11, URZ, UPT ;  /* 0x000000ff0b00728c */ /* 0x000fe4000bf04270 */
[----:B------:R-:W-:Y:S02]  /*1500*/  ULEA UR19, UR10, UR19, 0x8 ;  /* 0x000000130a137291 */ /* 0x000fe4000f8e40ff */
[----:B------:R-:W-:Y:S02]  /*1510*/  USHF.R.S32.HI UR16, URZ, 0x1f, UR16 ;  /* 0x0000001fff107899 */ /* 0x000fe40008011410 */
[----:B------:R-:W-:Y:S02]  /*1520*/  UIADD3 UR10, UPT, UPT, -UR19, URZ, URZ ;  /* 0x000000ff130a7290 */ /* 0x000fe4000fffe1ff */
[----:B------:R-:W-:Y:S02]  /*1530*/  USHF.R.S32.HI UR12, URZ, 0x1f, UR13 ;  /* 0x0000001fff0c7899 */ /* 0x000fe4000801140d */
[----:B-----5:R-:W-:-:S02]  /*1540*/  UIADD3 UR17, UPT, UPT, UR19, -0x1, URZ ;  /* 0xffffffff13117890 */ /* 0x020fc4000fffe0ff */
[----:B------:R-:W-:Y:S02]  /*1550*/  USHF.R.S32.HI UR10, URZ, 0x1f, UR10 ;  /* 0x0000001fff0a7899 */ /* 0x000fe4000801140a */
[----:B------:R-:W-:Y:S02]  /*1560*/  ULEA.HI UR16, UR16, -UR11, URZ, 0x7 ;  /* 0x8000000b10107291 */ /* 0x000fe4000f8f38ff */
[----:B------:R-:W-:Y:S02]  /*1570*/  ULEA.HI UR12, UR12, UR13, URZ, 0x7 ;  /* 0x0000000d0c0c7291 */ /* 0x000fe4000f8f38ff */
[----:B------:R-:W-:Y:S02]  /*1580*/  USHF.R.S32.HI UR11, URZ, 0x1f, UR17 ;  /* 0x0000001fff0b7899 */ /* 0x000fe40008011411 */
[----:B------:R-:W-:Y:S02]  /*1590*/  ULEA.HI UR10, UR10, -UR19, URZ, 0x7 ;  /* 0x800000130a0a7291 */ /* 0x000fe4000f8f38ff */
[----:B------:R-:W-:-:S02]  /*15a0*/  @UP0 UIMAD.WIDE UR20, UR12, 0x2000000, UR24 ;  /* 0x020000000c1408a5 */ /* 0x000fc4000f8e0218 */
[----:B------:R-:W-:Y:S02]  /*15b0*/  USHF.R.S32.HI UR16, URZ, 0x7, UR16 ;  /* 0x00000007ff107899 */ /* 0x000fe40008011410 */
[----:B------:R-:W-:Y:S01]  /*15c0*/  ULEA.HI UR13, UR11, UR17, URZ, 0x7 ;  /* 0x000000110b0d7291 */ /* 0x000fe2000f8f38ff */
[----:B------:R-:W-:Y:S01]  /*15d0*/  R2UR UR11, R3 ;  /* 0x00000000030b72ca */ /* 0x000fe200000e0000 */
[----:B------:R-:W-:Y:S01]  /*15e0*/  USHF.R.S32.HI UR12, URZ, 0x7, UR10 ;  /* 0x00000007ff0c7899 */ /* 0x000fe2000801140a */
[----:B------:R-:W-:Y:S01]  /*15f0*/  R2UR UR10, R2 ;  /* 0x00000000020a72ca */ /* 0x000fe200000e0000 */
[----:B------:R-:W-:Y:S02]  /*1600*/  UIADD3 UR16, UPT, UPT, -UR16, URZ, URZ ;  /* 0x000000ff10107290 */ /* 0x000fe4000fffe1ff */
[----:B------:R-:W-:Y:S02]  /*1610*/  ULEA.HI.SX32 UR13, UR13, 0x1, 0x19 ;  /* 0x000000010d0d7891 */ /* 0x000fe4000f8fcaff */
[----:B------:R-:W-:-:S02]  /*1620*/  UIADD3 UR12, UPT, UPT, -UR12, URZ, URZ ;  /* 0x000000ff0c0c7290 */ /* 0x000fc4000fffe1ff */
[----:B------:R-:W-:Y:S01]  /*1630*/  UISETP.GT.AND UP1, UPT, UR19, URZ, UPT ;  /* 0x000000ff1300728c */ /* 0x000fe2000bf24270 */
[----:B------:R-:W-:Y:S01]  /*1640*/  UMOV UR65, 0x80004020 ;  /* 0x8000402000417882 */ /* 0x000fe20000000000 */
[----:B------:R-:W-:Y:S01]  /*1650*/  UMOV UR34, 0x0 ;  /* 0x0000000000227882 */ /* 0x000fe20000000000 */
[----:B------:R-:W-:Y:S01]  /*1660*/  UMOV UR35, 0x8200010 ;  /* 0x0820001000237882 */ /* 0x000fe20000000000 */
[----:B------:R-:W-:Y:S01]  /*1670*/  UMOV UR32, 0x0 ;  /* 0x0000000000207882 */ /* 0x000fe20000000000 */
[----:B------:R-:W-:Y:S01]  /*1680*/  UMOV UR33, 0x8200010 ;  /* 0x0820001000217882 */ /* 0x000fe20000000000 */
[----:B------:R-:W-:Y:S01]  /*1690*/  UMOV UR63, 0x80004020 ;  /* 0x80004020003f7882 */ /* 0x000fe20000000000 */
[----:B------:R-:W-:Y:S05]  /*16a0*/  @!P0 BRA `(.L_x_12) ;  /* 0x000000c000c08947 */ /* 0x000fea0003800000 */
.L_x_74:
[----:B------:R2:W-:Y:S01]  /*16b0*/  UTCQMMA gdesc[UR64], gdesc[UR28], tmem[UR11], tmem[UR34], idesc[UR35], !UPT ;  /* 0x00ff221c400075ea */ /* 0x0005e2000f80030b */
[----:B------:R2:W-:Y:S01]  /*16c0*/  UTCQMMA gdesc[UR62], gdesc[UR26], tmem[UR10], tmem[UR32], idesc[UR33], UPT ;  /* 0x00ff201a3e0075ea */ /* 0x0005e2000b80030a */
[----:B------:R2:W-:Y:S01]  /*16d0*/  UTCBAR [UR9], URZ ;  /* 0x000000ff090073e9 */ /* 0x0005e200080000ff */
[----:B------:R-:W-:Y:S01]  /*16e0*/  @!UP1 UMOV UR13, UR12 ;  /* 0x0000000c000d9c82 */ /* 0x000fe20008000000 */
[----:B------:R-:W-:Y:S01]  /*16f0*/  @UP0 UMOV UR16, UR21 ;  /* 0x0000001500100c82 */ /* 0x000fe20008000000 */
[----:B------:R2:W-:Y:S01]  /*1700*/  UTCBAR [UR8], URZ ;  /* 0x000000ff080073e9 */ /* 0x0005e200080000ff */
[----:B------:R-:W-:Y:S01]  /*1710*/  UISETP.LT.AND UP0, UPT, UR13, UR16, UPT ;  /* 0x000000100d00728c */ /* 0x000fe2000bf01270 */
[----:B------:R-:W-:Y:S01]  /*1720*/  HFMA2 R12, -RZ, RZ, 0, 0 ;  /* 0x00000000ff0c7431 */ /* 0x000fe200000001ff */
[----:B------:R-:W-:Y:S01]  /*1730*/  MOV R9, RZ ;  /* 0x000000ff00097202 */ /* 0x000fe20000000f00 */
[----:B------:R-:W-:Y:S02]  /*1740*/  UIADD3 UR25, UPT, UPT, UR18, 0x20, URZ ;  /* 0x0000002012197890 */ /* 0x000fe4000fffe0ff */
[----:B------:R-:W-:Y:S01]  /*1750*/  USEL UR13, UR13, UR16, UP0 ;  /* 0x000000100d0d7287 */ /* 0x000fe20008000000 */
[----:B------:R-:W-:Y:S01]  /*1760*/  UMOV UR20, 0x1 ;  /* 0x0000000100147882 */ /* 0x000fe20000000000 */
[----:B------:R-:W-:-:S02]  /*1770*/  UMOV UR19, URZ ;  /* 0x000000ff00137c82 */ /* 0x000fc40008000000 */
[----:B------:R-:W-:-:S09]  /*1780*/  UISETP.GE.AND UP0, UPT, UR13, 0x2, UPT ;  /* 0x000000020d00788c */ /* 0x000fd2000bf06270 */
[----:B------:R-:W-:Y:S05]  /*1790*/  BRA.U !UP0, `(.L_x_13) ;  /* 0x0000000908507547 */ /* 0x000fea000b800000 */
[----:B------:R-:W-:Y:S01]  /*17a0*/  IMAD.MOV.U32 R9, RZ, RZ, RZ ;  /* 0x000000ffff097224 */ /* 0x000fe200078e00ff */
[----:B------:R-:W-:Y:S01]  /*17b0*/  MOV R5, 0xd8 ;  /* 0x000000d800057802 */ /* 0x000fe20000000f00 */
[----:B------:R-:W-:Y:S01]  /*17c0*/  IMAD.MOV.U32 R12, RZ, RZ, RZ ;  /* 0x000000ffff0c7224 */ /* 0x000fe200078e00ff */
[----:B------:R-:W-:Y:S01]  /*17d0*/  MOV R3, 0x80 ;  /* 0x0000008000037802 */ /* 0x000fe20000000f00 */
[----:B------:R-:W-:Y:S01]  /*17e0*/  IMAD.MOV.U32 R4, RZ, RZ, 0x140 ;  /* 0x00000140ff047424 */ /* 0x000fe200078e00ff */
[----:B-1----:R-:W-:Y:S01]  /*17f0*/  MOV R2, 0x80 ;  /* 0x0000008000027802 */ /* 0x002fe20000000f00 */
[----:B------:R-:W-:Y:S01]  /*1800*/  UIADD3 UR24, UPT, UPT, -UR13, URZ, URZ ;  /* 0x000000ff0d187290 */ /* 0x000fe2000fffe1ff */
[----:B------:R-:W-:Y:S01]  /*1810*/  UMOV UR20, 0x1 ;  /* 0x0000000100147882 */ /* 0x000fe20000000000 */
[----:B------:R-:W-:Y:S01]  /*1820*/  UMOV UR19, URZ ;  /* 0x000000ff00137c82 */ /* 0x000fe20008000000 */
[----:B------:R-:W-:Y:S01]  /*1830*/  UMOV UR60, 0x0 ;  /* 0x00000000003c7882 */ /* 0x000fe20000000000 */
        /* <DEDUP_REMOVED lines=11> */
[----:B------:R-:W-:Y:S01]  /*18f0*/  UIADD3 UR17, UPT, UPT, UR18, 0x1a0, URZ ;  /* 0x000001a012117890 */ /* 0x000fe2000fffe0ff */
[----:B------:R-:W-:Y:S01]  /*1900*/  UMOV UR38, 0x0 ;  /* 0x0000000000267882 */ /* 0x000fe20000000000 */
[----:B------:R-:W-:Y:S01]  /*1910*/  UMOV UR39, 0x8110010 ;  /* 0x0811001000277882 */ /* 0x000fe20000000000 */
[----:B------:R-:W-:Y:S01]  /*1920*/  UMOV UR36, 0x0 ;  /* 0x0000000000247882 */ /* 0x000fe20000000000 */
[----:B------:R-:W-:Y:S01]  /*1930*/  UMOV UR37, 0x8110010 ;  /* 0x0811001000257882 */ /* 0x000fe20000000000 */
[----:B--2---:R-:W-:Y:S01]  /*1940*/  UMOV UR34, 0x0 ;  /* 0x0000000000227882 */ /* 0x004fe20000000000 */
[----:B------:R-:W-:Y:S01]  /*1950*/  UMOV UR35, 0x8110010 ;  /* 0x0811001000237882 */ /* 0x000fe20000000000 */
[----:B------:R-:W-:Y:S01]  /*1960*/  UMOV UR32, 0x0 ;  /* 0x0000000000207882 */ /* 0x000fe20000000000 */
[----:B------:R-:W-:Y:S01]  /*1970*/  UMOV UR33, 0x8110010 ;  /* 0x0811001000217882 */ /* 0x000fe20000000000 */
[----:B------:R-:W-:Y:S01]  /*1980*/  UIADD3 UR16, UPT, UPT, UR18, 0x1a8, URZ ;  /* 0x000001a812107890 */ /* 0x000fe2000fffe0ff */
[----:B------:R-:W-:Y:S01]  /*1990*/  UMOV UR28, 0x0 ;  /* 0x00000000001c7882 */ /* 0x000fe20000000000 */
[----:B------:R-:W-:Y:S01]  /*19a0*/  UMOV UR29, 0x8200010 ;  /* 0x08200010001d7882 */ /* 0x000fe20000000000 */
[----:B------:R-:W-:Y:S01]  /*19b0*/  UMOV UR26, 0x0 ;  /* 0x00000000001a7882 */ /* 0x000fe20000000000 */
[----:B------:R-:W-:-:S08]  /*19c0*/  UMOV UR27, 0x8200010 ;  /* 0x08200010001b7882 */ /* 0x000fd00000000000 */
.L_x_20:
[----:B---3--:R-:W-:Y:S01]  /*19d0*/  ULEA UR21, UR20, UR25, 0x3 ;  /* 0x0000001914157291 */ /* 0x008fe2000f8e18ff */
[----:B------:R-:W-:Y:S02]  /*19e0*/  SHF.L.U32 R15, R9, 0x1f, RZ ;  /* 0x0000001f090f7819 */ /* 0x000fe400000006ff */
[----:B------:R-:W-:Y:S06]  /*19f0*/  SHF.L.U32 R11, R12, 0x1f, RZ ;  /* 0x0000001f0c0b7819 */ /* 0x000fec00000006ff */
[----:B------:R-:W1:Y:S02]  /*1a00*/  SYNCS.PHASECHK.TRANS64.TRYWAIT P0, [UR21], R15 ;  /* 0x0000000fff0075a7 */ /* 0x000e640008001115 */
[----:B-1----:R-:W-:Y:S05]  /*1a10*/  @!P0 BRA `(.L_x_14) ;  /* 0x000000bc00fc8947 */ /* 0x002fea0003800000 */
.L_x_76:
[----:B------:R-:W-:Y:S01]  /*1a20*/  ULEA UR58, UR20, UR18, 0xd ;  /* 0x00000012143a7291 */ /* 0x000fe2000f8e68ff */
[----:B------:R-:W2:Y:S01]  /*1a30*/  SYNCS.PHASECHK.TRANS64.TRYWAIT P0, [UR18+0x1b0], R11 ;  /* 0x0001b00bff0075a7 */ /* 0x000ea20008001112 */
[----:B------:R-:W-:Y:S01]  /*1a40*/  UISETP.NE.U32.AND UP0, UPT, UR19, URZ, UPT ;  /* 0x000000ff1300728c */ /* 0x000fe2000bf05070 */
[----:B------:R-:W-:Y:S01]  /*1a50*/  IMAD.MOV.U32 R8, RZ, RZ, 0x40 ;  /* 0x00000040ff087424 */ /* 0x000fe200078e00ff */
[----:B------:R-:W-:Y:S01]  /*1a60*/  UIADD3 UR58, UPT, UPT, UR58, 0x8c00, URZ ;  /* 0x00008c003a3a7890 */ /* 0x000fe2000fffe0ff */
[----:B------:R-:W-:Y:S01]  /*1a70*/  IMAD.MOV.U32 R7, RZ, RZ, 0x100 ;  /* 0x00000100ff077424 */ /* 0x000fe200078e00ff */
[----:B------:R-:W-:Y:S01]  /*1a80*/  UMOV UR59, 0x80004020 ;  /* 0x80004020003b7882 */ /* 0x000fe20000000000 */
[----:B-1----:R-:W-:Y:S01]  /*1a90*/  IMAD.MOV.U32 R6, RZ, RZ, 0x48 ;  /* 0x00000048ff067424 */ /* 0x002fe200078e00ff */
[----:B------:R-:W-:Y:S01]  /*1aa0*/  R2UR UR12, R8 ;  /* 0x00000000080c72ca */ /* 0x000fe200000e0000 */
[----:B------:R-:W-:Y:S01]  /*1ab0*/  USHF.R.U32.HI UR58, URZ, 0x4, UR58 ;  /* 0x00000004ff3a7899 */ /* 0x000fe2000801163a */
[----:B------:R-:W-:Y:S01]  /*1ac0*/  R2UR UR13, R7 ;  /* 0x00000000070d72ca */ /* 0x000fe200000e0000 */
[----:B------:R-:W-:Y:S01]  /*1ad0*/  IMAD.MOV.U32 R8, RZ, RZ, 0x100 ;  /* 0x00000100ff087424 */ /* 0x000fe200078e00ff */
[----:B------:R-:W-:Y:S01]  /*1ae0*/  R2UR UR10, R6 ;  /* 0x00000000060a72ca */ /* 0x000fe200000e0000 */
[----:B------:R-:W-:Y:S01]  /*1af0*/  ULOP3.LUT UR58, UR58, 0x3fc0, URZ, 0xc0, !UPT ;  /* 0x00003fc03a3a7892 */ /* 0x000fe2000f8ec0ff */
[----:B------:R-:W-:Y:S01]  /*1b00*/  IMAD.MOV.U32 R7, RZ, RZ, 0x50 ;  /* 0x00000050ff077424 */ /* 0x000fe200078e00ff */
[----:B------:R-:W-:Y:S01]  /*1b10*/  UMOV UR57, 0x80004020 ;  /* 0x8000402000397882 */ /* 0x000fe20000000000 */
[----:B------:R-:W-:Y:S01]  /*1b20*/  R2UR UR11, R8 ;  /* 0x00000000080b72ca */ /* 0x000fe200000e0000 */
[----:B------:R-:W-:Y:S01]  /*1b30*/  UIADD3 UR56, UPT, UPT, UR58, 0x80, URZ ;  /* 0x000000803a387890 */ /* 0x000fe2000fffe0ff */
[----:B------:R-:W-:Y:S01]  /*1b40*/  IMAD.MOV.U32 R6, RZ, RZ, 0x100 ;  /* 0x00000100ff067424 */ /* 0x000fe200078e00ff */
[----:B------:R-:W-:Y:S01]  /*1b50*/  R2UR UR8, R7 ;  /* 0x00000000070872ca */ /* 0x000fe200000e0000 */
[----:B------:R-:W-:Y:S01]  /*1b60*/  UIADD3 UR54, UPT, UPT, UR58, 0x100, URZ ;  /* 0x000001003a367890 */ /* 0x000fe2000fffe0ff */
[----:B------:R-:W-:Y:S02]  /*1b70*/  UMOV UR55, 0x80004020 ;  /* 0x8000402000377882 */ /* 0x000fe40000000000 */
[----:B------:R-:W-:Y:S01]  /*1b80*/  R2UR UR9, R6 ;  /* 0x00000000060972ca */ /* 0x000fe200000e0000 */
[----:B------:R-:W-:Y:S03]  /*1b90*/  @!UPT UIADD3 URZ, UPT, UPT, URZ, URZ, URZ ;  /* 0x000000fffffff290 */ /* 0x000fe6000fffe0ff */
[----:B--2---:R-:W-:Y:S11]  /*1ba0*/  @!P0 BRA `(.L_x_15) ;  /* 0x000000bc00b48947 */ /* 0x004ff60003800000 */
.L_x_78:
[----:B------:R2:W-:Y:S01]  /*1bb0*/  UTCQMMA tmem[UR12], gdesc[UR58], tmem[UR13], tmem[UR60], idesc[UR61], UP0 ;  /* 0x00ff3c3a0c0079ea */ /* 0x0005e2000800030d */
[----:B------:R3:W-:Y:S01]  /*1bc0*/  UTCQMMA tmem[UR10], gdesc[UR56], tmem[UR11], tmem[UR52], idesc[UR53], UPT ;  /* 0x00ff34380a0079ea */ /* 0x0007e2000b80030b */
[----:B------:R3:W-:Y:S01]  /*1bd0*/  UTCQMMA tmem[UR8], gdesc[UR54], tmem[UR9], tmem[UR50], idesc[UR51], UPT ;  /* 0x00ff3236080079ea */ /* 0x0007e2000b800309 */
[----:B------:R-:W4:Y:S01]  /*1be0*/  SYNCS.PHASECHK.TRANS64.TRYWAIT P0, [UR18+0x1c0], R11 ;  /* 0x0001c00bff0075a7 */ /* 0x000f220008001112 */
[----:B------:R-:W-:Y:S01]  /*1bf0*/  UIADD3 UR20, UPT, UPT, UR20, 0x1, URZ ;  /* 0x0000000114147890 */ /* 0x000fe2000fffe0ff */
[----:B------:R-:W-:Y:S01]  /*1c00*/  IMAD.MOV.U32 R7, RZ, RZ, 0x58 ;  /* 0x00000058ff077424 */ /* 0x000fe200078e00ff */
[----:B------:R-:W-:Y:S01]  /*1c10*/  UIADD3 UR66, UPT, UPT, UR58, 0x180, URZ ;  /* 0x000001803a427890 */ /* 0x000fe2000fffe0ff */
[----:B-1----:R-:W-:Y:S01]  /*1c20*/  IMAD.MOV.U32 R6, RZ, RZ, 0x100 ;  /* 0x00000100ff067424 */ /* 0x002fe200078e00ff */
[----:B------:R-:W-:Y:S02]  /*1c30*/  UISETP.NE.AND UP1, UPT, UR20, 0x18, UPT ;  /* 0x000000181400788c */ /* 0x000fe4000bf25270 */
[----:B------:R-:W-:Y:S01]  /*1c40*/  R2UR UR40, R7 ;  /* 0x00000000072872ca */ /* 0x000fe200000e0000 */
[----:B------:R-:W-:Y:S01]  /*1c50*/  UMOV UR67, 0x80004020 ;  /* 0x8000402000437882 */ /* 0x000fe20000000000 */
[----:B------:R-:W-:Y:S02]  /*1c60*/  USEL UR41, URZ, 0x1, UP1 ;  /* 0x00000001ff297887 */ /* 0x000fe40008800000 */
[----:B------:R-:W-:Y:S04]  /*1c70*/  USEL UR20, UR20, URZ, UP1 ;  /* 0x000000ff14147287 */ /* 0x000fe80008800000 */
[----:B------:R-:W-:Y:S01]  /*1c80*/  LOP3.LUT R10, R9, UR41, RZ, 0x3c, !PT ;  /* 0x00000029090a7c12 */ /* 0x000fe2000f8e3cff */
[----:B------:R-:W-:Y:S04]  /*1c90*/  ULEA UR19, UR20, UR25, 0x3 ;  /* 0x0000001914137291 */ /* 0x000fe8000f8e18ff */
[----:B------:R-:W-:Y:S01]  /*1ca0*/  IMAD.U32 R8, R10, -0x80000000, RZ ;  /* 0x800000000a087824 */ /* 0x000fe200078e00ff */
[----:B--2---:R-:W-:Y:S01]  /*1cb0*/  R2UR UR12, R6 ;  /* 0x00000000060c72ca */ /* 0x004fe200000e0000 */
[----:B------:R-:W-:Y:S03]  /*1cc0*/  @!UPT UIADD3 URZ, UPT, UPT, URZ, URZ, URZ ;  /* 0x000000fffffff290 */ /* 0x000fe6000fffe0ff */
[----:B---34-:R-:W-:Y:S11]  /*1cd0*/  @!P0 BRA `(.L_x_16) ;  /* 0x000000bc00848947 */ /* 0x018ff60003800000 */
.L_x_80:
[----:B------:R-:W-:Y:S01]  /*1ce0*/  ULEA UR10, UR20, UR18, 0xd ;  /* 0x00000012140a7291 */ /* 0x000fe2000f8e68ff */
[----:B------:R2:W-:Y:S01]  /*1cf0*/  UTCQMMA tmem[UR40], gdesc[UR66], tmem[UR12], tmem[UR48], idesc[UR49], UPT ;  /* 0x00ff3042280079ea */ /* 0x0005e2000b80030c */
[----:B------:R-:W3:Y:S01]  /*1d00*/  SYNCS.PHASECHK.TRANS64.TRYWAIT P0, [UR19], R8 ;  /* 0x00000008ff0075a7 */ /* 0x000ee20008001113 */
[----:B------:R-:W-:Y:S01]  /*1d10*/  UIADD3 UR42, UPT, UPT, UR64, -0x200, URZ ;  /* 0xfffffe00402a7890 */ /* 0x000fe2000fffe0ff */
[----:B-1----:R-:W-:Y:S01]  /*1d20*/  CS2R R6, SRZ ;  /* 0x0000000000067805 */ /* 0x002fe2000001ff00 */
[----:B------:R-:W-:Y:S04]  /*1d30*/  UIADD3 UR10, UPT, UPT, UR10, 0x8c00, URZ ;  /* 0x00008c000a0a7890 */ /* 0x000fe8000fffe0ff */
[----:B------:R-:W-:Y:S01]  /*1d40*/  USHF.R.U32.HI UR10, URZ, 0x4, UR10 ;  /* 0x00000004ff0a7899 */ /* 0x000fe2000801160a */
[----:B------:R-:W-:Y:S02]  /*1d50*/  R2UR UR9, R7 ;  /* 0x00000000070972ca */ /* 0x000fe400000e0000 */
[----:B------:R-:W-:Y:S01]  /*1d60*/  R2UR UR8, R6 ;  /* 0x00000000060872ca */ /* 0x000fe200000e0000 */
[----:B------:R-:W-:Y:S04]  /*1d70*/  ULOP3.LUT UR10, UR10, 0x3fc0, URZ, 0xc0, !UPT ;  /* 0x00003fc00a0a7892 */ /* 0x000fe8000f8ec0ff */
[----:B------:R-:W-:Y:S02]  /*1d80*/  ULOP3.LUT UR10, UR10, 0x10000, URZ, 0xfc, !UPT ;  /* 0x000100000a0a7892 */ /* 0x000fe4000f8efcff */
[----:B--2---:R-:W-:Y:S02]  /*1d90*/  UIADD3 UR40, UPT, UPT, UR62, -0x200, URZ ;  /* 0xfffffe003e287890 */ /* 0x004fe4000fffe0ff */
[----:B------:R-:W-:Y:S01]  /*1da0*/  UIADD3 UR12, UPT, UPT, UR10, 0x2, URZ ;  /* 0x000000020a0c7890 */ /* 0x000fe2000fffe0ff */
[----:B---3--:R-:W-:Y:S11]  /*1db0*/  @!P0 BRA `(.L_x_17) ;  /* 0x000000bc006c8947 */ /* 0x008ff60003800000 */
.L_x_82:
[----:B------:R-:W-:Y:S01]  /*1dc0*/  UMOV UR43, UR65 ;  /* 0x00000041002b7c82 */ /* 0x000fe20008000000 */
[----:B------:R-:W-:Y:S01]  /*1dd0*/  UMOV UR68, UR10 ;  /* 0x0000000a00447c82 */ /* 0x000fe20008000000 */
[----:B------:R-:W-:Y:S01]  /*1de0*/  UMOV UR69, 0x80004020 ;  /* 0x8000402000457882 */ /* 0x000fe20000000000 */
[----:B------:R-:W-:Y:S01]  /*1df0*/  UMOV UR41, UR63 ;  /* 0x0000003f00297c82 */ /* 0x000fe20008000000 */
[----:B------:R-:W-:Y:S01]  /*1e00*/  UMOV UR70, UR12 ;  /* 0x0000000c00467c82 */ /* 0x000fe20008000000 */
[----:B------:R-:W-:Y:S01]  /*1e10*/  UMOV UR71, 0x80004020 ;  /* 0x8000402000477882 */ /* 0x000fe20000000000 */
[----:B------:R2:W-:Y:S01]  /*1e20*/  UTCQMMA gdesc[UR42], gdesc[UR68], tmem[UR9], tmem[UR46], idesc[UR47], !UPT ;  /* 0x00ff2e442a0075ea */ /* 0x0005e2000f800309 */
[----:B------:R3:W-:Y:S01]  /*1e30*/  UTCQMMA gdesc[UR40], gdesc[UR70], tmem[UR8], tmem[UR44], idesc[UR45], UPT ;  /* 0x00ff2c46280075ea */ /* 0x0007e2000b800308 */
[----:B------:R4:W-:Y:S01]  /*1e40*/  UTCBAR [UR17], URZ ;  /* 0x000000ff110073e9 */ /* 0x0009e200080000ff */
[----:B------:R-:W5:Y:S01]  /*1e50*/  SYNCS.PHASECHK.TRANS64.TRYWAIT P0, [UR18+0x1b8], R11 ;  /* 0x0001b80bff0075a7 */ /* 0x000f620008001112 */
[----:B------:R-:W-:Y:S02]  /*1e60*/  IMAD.MOV.U32 R7, RZ, RZ, 0xc0 ;  /* 0x000000c0ff077424 */ /* 0x000fe400078e00ff */
[----:B-1----:R-:W-:Y:S02]  /*1e70*/  IMAD.MOV.U32 R6, RZ, RZ, 0x140 ;  /* 0x00000140ff067424 */ /* 0x002fe400078e00ff */
[----:B------:R-:W-:Y:S01]  /*1e80*/  IMAD.MOV.U32 R9, RZ, RZ, 0xc8 ;  /* 0x000000c8ff097424 */ /* 0x000fe200078e00ff */
[----:B------:R-:W-:Y:S01]  /*1e90*/  R2UR UR12, R7 ;  /* 0x00000000070c72ca */ /* 0x000fe200000e0000 */
[----:B------:R-:W-:Y:S01]  /*1ea0*/  IMAD.MOV.U32 R8, RZ, RZ, 0x140 ;  /* 0x00000140ff087424 */ /* 0x000fe200078e00ff */
[----:B------:R-:W-:Y:S01]  /*1eb0*/  R2UR UR13, R6 ;  /* 0x00000000060d72ca */ /* 0x000fe200000e0000 */
[----:B------:R-:W-:Y:S01]  /*1ec0*/  IMAD.MOV.U32 R7, RZ, RZ, 0xd0 ;  /* 0x000000d0ff077424 */ /* 0x000fe200078e00ff */
[----:B------:R-:W-:Y:S02]  /*1ed0*/  R2UR UR10, R9 ;  /* 0x00000000090a72ca */ /* 0x000fe400000e0000 */
[----:B------:R-:W-:Y:S02]  /*1ee0*/  R2UR UR11, R8 ;  /* 0x00000000080b72ca */ /* 0x000fe400000e0000 */
[----:B--2---:R-:W-:Y:S02]  /*1ef0*/  R2UR UR9, R6 ;  /* 0x00000000060972ca */ /* 0x004fe400000e0000 */
[----:B---3--:R-:W-:Y:S01]  /*1f00*/  R2UR UR8, R7 ;  /* 0x00000000070872ca */ /* 0x008fe200000e0000 */
[----:B------:R-:W-:Y:S03]  /*1f10*/  @!UPT UIADD3 URZ, UPT, UPT, URZ, URZ, URZ ;  /* 0x000000fffffff290 */ /* 0x000fe6000fffe0ff */
[----:B----45:R-:W-:Y:S11]  /*1f20*/  @!P0 BRA `(.L_x_18) ;  /* 0x000000bc002c8947 */ /* 0x030ff60003800000 */
.L_x_84:
[----:B------:R2:W-:Y:S01]  /*1f30*/  UTCQMMA tmem[UR12], gdesc[UR58], tmem[UR13], tmem[UR38], idesc[UR39], UP0 ;  /* 0x00ff263a0c0079ea */ /* 0x0005e2000800030d */
[----:B------:R2:W-:Y:S01]  /*1f40*/  UTCQMMA tmem[UR10], gdesc[UR56], tmem[UR11], tmem[UR36], idesc[UR37], UPT ;  /* 0x00ff24380a0079ea */ /* 0x0005e2000b80030b */
[----:B------:R2:W-:Y:S01]  /*1f50*/  UTCQMMA tmem[UR8], gdesc[UR54], tmem[UR9], tmem[UR34], idesc[UR35], UPT ;  /* 0x00ff2236080079ea */ /* 0x0005e2000b800309 */
[----:B------:R-:W3:Y:S02]  /*1f60*/  SYNCS.PHASECHK.TRANS64.TRYWAIT P0, [UR18+0x1c8], R11 ;  /* 0x0001c80bff0075a7 */ /* 0x000ee40008001112 */
[----:B--23--:R-:W-:Y:S05]  /*1f70*/  @!P0 BRA `(.L_x_19) ;  /* 0x000000bc00388947 */ /* 0x00cfea0003800000 */
.L_x_86:
[----:B------:R-:W-:Y:S01]  /*1f80*/  UIADD3 UR21, UPT, UPT, UR21, 0xc0, URZ ;  /* 0x000000c015157890 */ /* 0x000fe2000fffe0ff */
[----:B------:R-:W-:Y:S01]  /*1f90*/  R2UR UR11, R4 ;  /* 0x00000000040b72ca */ /* 0x000fe200000e0000 */
[----:B------:R-:W-:Y:S01]  /*1fa0*/  UIADD3 UR12, UPT, UPT, UR19, 0xc0, URZ ;  /* 0x000000c0130c7890 */ /* 0x000fe2000fffe0ff */
[----:B------:R-:W-:Y:S01]  /*1fb0*/  R2UR UR10, R5 ;  /* 0x00000000050a72ca */ /* 0x000fe200000e0000 */
[----:B------:R-:W-:Y:S01]  /*1fc0*/  UIADD3 UR20, UPT, UPT, UR20, 0x1, URZ ;  /* 0x0000000114147890 */ /* 0x000fe2000fffe0ff */
[----:B------:R-:W-:Y:S01]  /*1fd0*/  R2UR UR9, R3 ;  /* 0x00000000030972ca */ /* 0x000fe200000e0000 */
[----:B------:R-:W-:Y:S01]  /*1fe0*/  UIADD3 UR24, UPT, UPT, UR24, 0x1, URZ ;  /* 0x0000000118187890 */ /* 0x000fe2000fffe0ff */
[----:B------:R-:W-:Y:S01]  /*1ff0*/  R2UR UR8, R2 ;  /* 0x00000000020872ca */ /* 0x000fe200000e0000 */
[----:B------:R-:W-:Y:S01]  /*2000*/  UISETP.NE.AND UP0, UPT, UR20, 0x18, UPT ;  /* 0x000000181400788c */ /* 0x000fe2000bf05270 */
[----:B------:R-:W-:Y:S01]  /*2010*/  LOP3.LUT R12, R12, 0x1, RZ, 0x3c, !PT ;  /* 0x000000010c0c7812 */ /* 0x000fe200078e3cff */
[----:B------:R-:W-:Y:S02]  /*2020*/  UMOV UR19, 0x1 ;  /* 0x0000000100137882 */ /* 0x000fe40000000000 */
[----:B------:R-:W-:Y:S02]  /*2030*/  USEL UR13, URZ, 0x1, UP0 ;  /* 0x00000001ff0d7887 */ /* 0x000fe40008000000 */
[----:B------:R-:W-:Y:S02]  /*2040*/  USEL UR20, UR20, URZ, UP0 ;  /* 0x000000ff14147287 */ /* 0x000fe40008000000 */
[----:B------:R3:W-:Y:S01]  /*2050*/  UTCQMMA tmem[UR10], gdesc[UR66], tmem[UR11], tmem[UR32], idesc[UR33], UPT ;  /* 0x00ff20420a0079ea */ /* 0x0007e2000b80030b */
[----:B------:R3:W-:Y:S01]  /*2060*/  UTCBAR [UR21], URZ ;  /* 0x000000ff150073e9 */ /* 0x0007e200080000ff */
[----:B------:R3:W-:Y:S01]  /*2070*/  UTCQMMA gdesc[UR64], gdesc[UR68], tmem[UR9], tmem[UR28], idesc[UR29], !UPT ;  /* 0x00ff1c44400075ea */ /* 0x0007e2000f800309 */
[----:B------:R-:W-:Y:S01]  /*2080*/  UISETP.NE.AND UP0, UPT, UR24, -0x1, UPT ;  /* 0xffffffff1800788c */ /* 0x000fe2000bf05270 */
[----:B------:R3:W-:Y:S01]  /*2090*/  UTCQMMA gdesc[UR62], gdesc[UR70], tmem[UR8], tmem[UR26], idesc[UR27], UPT ;  /* 0x00ff1a463e0075ea */ /* 0x0007e2000b800308 */
[----:B------:R3:W-:Y:S01]  /*20a0*/  UTCBAR [UR16], URZ ;  /* 0x000000ff100073e9 */ /* 0x0007e200080000ff */
[----:B-1----:R-:W-:Y:S01]  /*20b0*/  LOP3.LUT R9, R10, UR13, RZ, 0x3c, !PT ;  /* 0x0000000d0a097c12 */ /* 0x002fe2000f8e3cff */
[----:B------:R3:W-:Y:S05]  /*20c0*/  UTCBAR [UR12], URZ ;  /* 0x000000ff0c0073e9 */ /* 0x0007ea00080000ff */
[----:B------:R-:W-:Y:S05]  /*20d0*/  BRA.U UP0, `(.L_x_20) ;  /* 0xfffffff9003c7547 */ /* 0x000fea000b83ffff */
.L_x_13:
[----:B--23--:R-:W-:Y:S01]  /*20e0*/  UIADD3 UR10, UPT, UPT, UR18, 0x10, URZ ;  /* 0x00000010120a7890 */ /* 0x00cfe2000fffe0ff */
[----:B------:R-:W-:Y:S01]  /*20f0*/  SHF.L.U32 R4, R9, 0x1f, RZ ;  /* 0x0000001f09047819 */ /* 0x000fe200000006ff */
[----:B------:R-:W-:Y:S01]  /*2100*/  UIADD3 UR8, UPT, UPT, UR18, 0x18, URZ ;  /* 0x0000001812087890 */ /* 0x000fe2000fffe0ff */
[----:B------:R-:W-:Y:S01]  /*2110*/  SHF.L.U32 R6, R12, 0x1f, RZ ;  /* 0x0000001f0c067819 */ /* 0x000fe200000006ff */
[----:B------:R-:W-:-:S05]  /*2120*/  ULEA UR9, UR20, UR18, 0x3 ;  /* 0x0000001214097291 */ /* 0x000fca000f8e18ff */
[----:B------:R2:W-:Y:S02]  /*2130*/  UTCBAR [UR10], URZ ;  /* 0x000000ff0a0073e9 */ /* 0x0005e400080000ff */
[----:B------:R2:W-:Y:S02]  /*2140*/  UTCBAR [UR8], URZ ;  /* 0x000000ff080073e9 */ /* 0x0005e400080000ff */
[----:B------:R-:W3:Y:S02]  /*2150*/  SYNCS.PHASECHK.TRANS64.TRYWAIT P0, [UR9+0x20], R4 ;  /* 0x00002004ff0075a7 */ /* 0x000ee40008001109 */
[----:B--23--:R-:W-:Y:S05]  /*2160*/  @!P0 BRA `(.L_x_21) ;  /* 0x000000b800dc8947 */ /* 0x00cfea0003800000 */
.L_x_88:
[----:B------:R-:W2:Y:S01]  /*2170*/  SYNCS.PHASECHK.TRANS64.TRYWAIT P0, [UR18+0x1b0], R6 ;  /* 0x0001b006ff0075a7 */ /* 0x000ea20008001112 */
[----:B------:R-:W-:Y:S01]  /*2180*/  IMAD.MOV.U32 R3, RZ, RZ, 0x40 ;  /* 0x00000040ff037424 */ /* 0x000fe200078e00ff */
[----:B------:R-:W-:Y:S01]  /*2190*/  ULEA UR34, UR20, UR18, 0xd ;  /* 0x0000001214227291 */ /* 0x000fe2000f8e68ff */
[----:B-1----:R-:W-:Y:S01]  /*21a0*/  IMAD.MOV.U32 R2, RZ, RZ, 0x100 ;  /* 0x00000100ff027424 */ /* 0x002fe200078e00ff */
[----:B------:R-:W-:Y:S02]  /*21b0*/  UISETP.NE.U32.AND UP0, UPT, UR19, URZ, UPT ;  /* 0x000000ff1300728c */ /* 0x000fe4000bf05070 */
[----:B------:R-:W-:Y:S01]  /*21c0*/  R2UR UR12, R3 ;  /* 0x00000000030c72ca */ /* 0x000fe200000e0000 */
[----:B------:R-:W-:Y:S01]  /*21d0*/  UIADD3 UR34, UPT, UPT, UR34, 0x8c00, URZ ;  /* 0x00008c0022227890 */ /* 0x000fe2000fffe0ff */
[----:B------:R-:W-:Y:S01]  /*21e0*/  IMAD.MOV.U32 R3, RZ, RZ, 0x48 ;  /* 0x00000048ff037424 */ /* 0x000fe200078e00ff */
[----:B------:R-:W-:Y:S01]  /*21f0*/  UMOV UR19, 0x400 ;  /* 0x0000040000137882 */ /* 0x000fe20000000000 */
[C---:B------:R-:W-:Y:S01]  /*2200*/  R2UR UR13, R2.reuse ;  /* 0x00000000020d72ca */ /* 0x040fe200000e0000 */
[----:B------:R-:W-:Y:S01]  /*2210*/  USHF.R.U32.HI UR34, URZ, 0x4, UR34 ;  /* 0x00000004ff227899 */ /* 0x000fe20008011622 */
[C---:B------:R-:W-:Y:S01]  /*2220*/  R2UR UR11, R2.reuse ;  /* 0x00000000020b72ca */ /* 0x040fe200000e0000 */
[----:B------:R-:W-:Y:S01]  /*2230*/  UMOV UR26, 0x0 ;  /* 0x00000000001a7882 */ /* 0x000fe20000000000 */
[----:B------:R-:W-:Y:S01]  /*2240*/  R2UR UR10, R3 ;  /* 0x00000000030a72ca */ /* 0x000fe200000e0000 */
[----:B------:R-:W-:Y:S01]  /*2250*/  IMAD.MOV.U32 R3, RZ, RZ, 0x50 ;  /* 0x00000050ff037424 */ /* 0x000fe200078e00ff */
[----:B------:R-:W1:Y:S01]  /*2260*/  S2UR UR8, SR_CgaCtaId ;  /* 0x00000000000879c3 */ /* 0x000e620000008800 */
[----:B------:R-:W-:Y:S01]  /*2270*/  ULOP3.LUT UR34, UR34, 0x3fc0, URZ, 0xc0, !UPT ;  /* 0x00003fc022227892 */ /* 0x000fe2000f8ec0ff */
[----:B------:R-:W-:Y:S01]  /*2280*/  R2UR UR17, R2 ;  /* 0x00000000021172ca */ /* 0x000fe200000e0000 */
[----:B------:R-:W-:Y:S01]  /*2290*/  UMOV UR27, 0x8110010 ;  /* 0x08110010001b7882 */ /* 0x000fe20000000000 */
[----:B------:R-:W-:Y:S01]  /*22a0*/  R2UR UR16, R3 ;  /* 0x00000000031072ca */ /* 0x000fe200000e0000 */
[----:B------:R-:W-:-:S02]  /*22b0*/  UIADD3 UR32, UPT, UPT, UR34, 0x80, URZ ;  /* 0x0000008022207890 */ /* 0x000fc4000fffe0ff */
[----:B------:R-:W-:Y:S01]  /*22c0*/  UIADD3 UR28, UPT, UPT, UR34, 0x100, URZ ;  /* 0x00000100221c7890 */ /* 0x000fe2000fffe0ff */
[----:B------:R-:W-:Y:S01]  /*22d0*/  UMOV UR24, 0x0 ;  /* 0x0000000000187882 */ /* 0x000fe20000000000 */
[----:B------:R-:W-:Y:S01]  /*22e0*/  UMOV UR25, 0x8110010 ;  /* 0x0811001000197882 */ /* 0x000fe20000000000 */
[----:B------:R-:W-:Y:S01]  /*22f0*/  UMOV UR20, 0x0 ;  /* 0x0000000000147882 */ /* 0x000fe20000000000 */
[----:B------:R-:W-:Y:S01]  /*2300*/  UMOV UR21, 0x8110010 ;  /* 0x0811001000157882 */ /* 0x000fe20000000000 */
[----:B------:R-:W-:Y:S01]  /*2310*/  UMOV UR35, 0x80004020 ;  /* 0x8000402000237882 */ /* 0x000fe20000000000 */
[----:B------:R-:W-:Y:S01]  /*2320*/  UMOV UR33, 0x80004020 ;  /* 0x8000402000217882 */ /* 0x000fe20000000000 */
[----:B------:R-:W-:Y:S01]  /*2330*/  UMOV UR29, 0x80004020 ;  /* 0x80004020001d7882 */ /* 0x000fe20000000000 */
[----:B-1----:R-:W-:Y:S01]  /*2340*/  ULEA UR19, UR8, UR19, 0x18 ;  /* 0x0000001308137291 */ /* 0x002fe2000f8ec0ff */
[----:B--2---:R-:W-:Y:S11]  /*2350*/  @!P0 BRA `(.L_x_22) ;  /* 0x000000b8007c8947 */ /* 0x004ff60003800000 */
.L_x_90:
[----:B------:R2:W-:Y:S01]  /*2360*/  UTCQMMA tmem[UR12], gdesc[UR34], tmem[UR13], tmem[UR26], idesc[UR27], UP0 ;  /* 0x00ff1a220c0079ea */ /* 0x0005e2000800030d */
[----:B------:R2:W-:Y:S01]  /*2370*/  UTCQMMA tmem[UR10], gdesc[UR32], tmem[UR11], tmem[UR24], idesc[UR25], UPT ;  /* 0x00ff18200a0079ea */ /* 0x0005e2000b80030b */
[----:B------:R2:W-:Y:S01]  /*2380*/  UTCQMMA tmem[UR16], gdesc[UR28], tmem[UR17], tmem[UR20], idesc[UR21], UPT ;  /* 0x00ff141c100079ea */ /* 0x0005e2000b800311 */
[----:B------:R-:W3:Y:S01]  /*2390*/  SYNCS.PHASECHK.TRANS64.TRYWAIT P0, [UR19+0x1c0], R6 ;  /* 0x0001c006ff0075a7 */ /* 0x000ee20008001113 */
[----:B------:R-:W-:Y:S01]  /*23a0*/  IMAD.MOV.U32 R3, RZ, RZ, 0x58 ;  /* 0x00000058ff037424 */ /* 0x000fe200078e00ff */
[----:B------:R-:W-:Y:S01]  /*23b0*/  UIADD3 UR39, UPT, UPT, UR19, 0x1e0, URZ ;  /* 0x000001e013277890 */ /* 0x000fe2000fffe0ff */
[----:B-1----:R-:W-:Y:S01]  /*23c0*/  IMAD.MOV.U32 R2, RZ, RZ, 0x100 ;  /* 0x00000100ff027424 */ /* 0x002fe200078e00ff */
[----:B------:R-:W-:Y:S02]  /*23d0*/  UIADD3 UR36, UPT, UPT, UR34, 0x180, URZ ;  /* 0x0000018022247890 */ /* 0x000fe4000fffe0ff */
[----:B------:R-:W-:Y:S01]  /*23e0*/  R2UR UR18, R3 ;  /* 0x00000000031272ca */ /* 0x000fe200000e0000 */
[----:B------:R-:W-:Y:S01]  /*23f0*/  UMOV UR40, 0x0 ;  /* 0x0000000000287882 */ /* 0x000fe20000000000 */
[----:B------:R-:W-:Y:S01]  /*2400*/  R2UR UR38, R2 ;  /* 0x00000000022672ca */ /* 0x000fe200000e0000 */
[----:B------:R-:W-:Y:S01]  /*2410*/  UMOV UR41, 0x8110010 ;  /* 0x0811001000297882 */ /* 0x000fe20000000000 */
[----:B------:R-:W-:Y:S01]  /*2420*/  UMOV UR37, 0x80004020 ;  /* 0x8000402000257882 */ /* 0x000fe20000000000 */
[----:B--23--:R-:W-:-:S12]  /*2430*/  @!P0 BRA `(.L_x_23) ;  /* 0x000000b800608947 */ /* 0x00cfd80003800000 */
.L_x_92:
[----:B------:R2:W-:Y:S01]  /*2440*/  UTCQMMA tmem[UR18], gdesc[UR36], tmem[UR38], tmem[UR40], idesc[UR41], UPT ;  /* 0x00ff2824120079ea */ /* 0x0005e2000b800326 */
[----:B------:R2:W-:Y:S01]  /*2450*/  UTCBAR [UR39], URZ ;  /* 0x000000ff270073e9 */ /* 0x0005e200080000ff */
[----:B------:R-:W3:Y:S01]  /*2460*/  SYNCS.PHASECHK.TRANS64.TRYWAIT P0, [UR19+0x1b8], R6 ;  /* 0x0001b806ff0075a7 */ /* 0x000ee20008001113 */
[----:B------:R-:W-:Y:S01]  /*2470*/  IMAD.MOV.U32 R3, RZ, RZ, 0xc0 ;  /* 0x000000c0ff037424 */ /* 0x000fe200078e00ff */
[----:B------:R-:W-:Y:S01]  /*2480*/  UMOV UR26, 0x0 ;  /* 0x00000000001a7882 */ /* 0x000fe20000000000 */
[----:B-1----:R-:W-:Y:S01]  /*2490*/  IMAD.MOV.U32 R2, RZ, RZ, 0x140 ;  /* 0x00000140ff027424 */ /* 0x002fe200078e00ff */
[----:B------:R-:W-:Y:S01]  /*24a0*/  UMOV UR27, 0x8110010 ;  /* 0x08110010001b7882 */ /* 0x000fe20000000000 */
[----:B------:R-:W-:Y:S01]  /*24b0*/  IMAD.MOV.U32 R5, RZ, RZ, 0xc8 ;  /* 0x000000c8ff057424 */ /* 0x000fe200078e00ff */
[----:B------:R-:W-:Y:S01]  /*24c0*/  R2UR UR16, R3 ;  /* 0x00000000031072ca */ /* 0x000fe200000e0000 */
[----:B------:R-:W-:Y:S01]  /*24d0*/  IMAD.MOV.U32 R4, RZ, RZ, 0x140 ;  /* 0x00000140ff047424 */ /* 0x000fe200078e00ff */
[----:B------:R-:W-:Y:S01]  /*24e0*/  R2UR UR17, R2 ;  /* 0x00000000021172ca */ /* 0x000fe200000e0000 */
[----:B------:R-:W-:Y:S01]  /*24f0*/  IMAD.MOV.U32 R3, RZ, RZ, 0xd0 ;  /* 0x000000d0ff037424 */ /* 0x000fe200078e00ff */
[----:B------:R-:W-:Y:S01]  /*2500*/  R2UR UR12, R5 ;  /* 0x00000000050c72ca */ /* 0x000fe200000e0000 */
[----:B------:R-:W-:Y:S01]  /*2510*/  UMOV UR24, 0x0 ;  /* 0x0000000000187882 */ /* 0x000fe20000000000 */
[----:B------:R-:W-:Y:S01]  /*2520*/  R2UR UR13, R4 ;  /* 0x00000000040d72ca */ /* 0x000fe200000e0000 */
[----:B------:R-:W-:Y:S01]  /*2530*/  UMOV UR25, 0x8110010 ;  /* 0x0811001000197882 */ /* 0x000fe20000000000 */
[----:B------:R-:W-:Y:S01]  /*2540*/  R2UR UR10, R3 ;  /* 0x00000000030a72ca */ /* 0x000fe200000e0000 */
[----:B------:R-:W-:Y:S01]  /*2550*/  UMOV UR20, 0x0 ;  /* 0x0000000000147882 */ /* 0x000fe20000000000 */
[----:B------:R-:W-:Y:S01]  /*2560*/  R2UR UR11, R2 ;  /* 0x00000000020b72ca */ /* 0x000fe200000e0000 */
[----:B------:R-:W-:Y:S01]  /*2570*/  UMOV UR21, 0x8110010 ;  /* 0x0811001000157882 */ /* 0x000fe20000000000 */
[----:B--23--:R-:W-:-:S13]  /*2580*/  @!P0 BRA `(.L_x_24) ;  /* 0x000000b8002c8947 */ /* 0x00cfda0003800000 */
.L_x_94:
        /* <DEDUP_REMOVED lines=12> */
[----:B--23--:R-:W-:-:S13]  /*2650*/  @!P0 BRA `(.L_x_25) ;  /* 0x000000b800188947 */ /* 0x00cfda0003800000 */
.L_x_96:
[----:B------:R2:W-:Y:S01]  /*2660*/  UTCQMMA tmem[UR18], gdesc[UR36], tmem[UR38], tmem[UR40], idesc[UR41], UPT ;  /* 0x00ff2824120079ea */ /* 0x0005e2000b800326 */
[----:B------:R2:W-:Y:S01]  /*2670*/  UTCBAR [UR39], URZ ;  /* 0x000000ff270073e9 */ /* 0x0005e200080000ff */
[----:B------:R2:W-:Y:S01]  /*2680*/  UTCBAR [UR9], URZ ;  /* 0x000000ff090073e9 */ /* 0x0005e200080000ff */
[----:B------:R-:W-:Y:S01]  /*2690*/  NOP ;  /* 0x0000000000007918 */ /* 0x000fe20000000000 */
.L_x_9:
[----:B------:R-:W-:Y:S01]  /*26a0*/  ELECT P0, URZ, PT ;  /* 0x0000000000ff782f */ /* 0x000fe20003800000 */
[----:B-1----:R-:W-:Y:S01]  /*26b0*/  IMAD.MOV.U32 R2, RZ, RZ, 0x1 ;  /* 0x00000001ff027424 */ /* 0x002fe200078e00ff */
[----:B--2---:R-:W-:Y:S01]  /*26c0*/  UMOV UR9, 0x40 ;  /* 0x0000004000097882 */ /* 0x004fe20000000000 */
[----:B------:R-:W-:Y:S01]  /*26d0*/  LOP3.LUT R6, R13, 0xffff, RZ, 0xc0, !PT ;  /* 0x0000ffff0d067812 */ /* 0x000fe200078ec0ff */
[----:B------:R-:W-:Y:S01]  /*26e0*/  ULEA UR9, UR8, UR9, 0x18 ;  /* 0x0000000908097291 */ /* 0x000fe2000f8ec0ff */
[----:B------:R-:W-:Y:S01]  /*26f0*/  IMAD.MOV.U32 R4, RZ, RZ, 0xffff ;  /* 0x0000ffffff047424 */ /* 0x000fe200078e00ff */
[----:B------:R-:W-:Y:S01]  /*2700*/  UVIRTCOUNT.DEALLOC.SMPOOL 0x80 ;  /* 0x000000800000784c */ /* 0x000fe20000000000 */
[----:B------:R-:W-:Y:S01]  /*2710*/  SHF.R.U32.HI R6, RZ, 0x5, R6 ;  /* 0x00000005ff067819 */ /* 0x000fe20000011606 */
[----:B------:R-:W-:-:S03]  /*2720*/  IMAD.MOV.U32 R3, RZ, RZ, 0x1 ;  /* 0x00000001ff037424 */ /* 0x000fc600078e00ff */
[----:B------:R-:W-:Y:S01]  /*2730*/  SHF.L.U32 R4, R4, R6, RZ ;  /* 0x0000000604047219 */ /* 0x000fe200000006ff */
[----:B------:R-:W-:Y:S01]  /*2740*/  VIADD R5, R6, 0x10 ;  /* 0x0000001006057836 */ /* 0x000fe20000000000 */
[----:B------:R-:W-:Y:S04]  /*2750*/  @P0 STS.U8 [UR9], R2 ;  /* 0x00000002ff000988 */ /* 0x000fe80008000009 */
[----:B------:R-:W-:Y:S01]  /*2760*/  SHF.L.U32 R5, R3, R5, RZ ;  /* 0x0000000503057219 */ /* 0x000fe200000006ff */
[----:B------:R-:W-:Y:S03]  /*2770*/  BAR.SYNC.DEFER_BLOCKING 0x2, 0x1a0 ;  /* 0x0086800000007b1d */ /* 0x000fe60000010000 */
[----:B------:R-:W-:-:S04]  /*2780*/  LOP3.LUT R5, R5, R4, RZ, 0xfc, !PT ;  /* 0x0000000405057212 */ /* 0x000fc800078efcff */
[----:B------:R-:W-:Y:S01]  /*2790*/  LOP3.LUT R4, R5, 0xffff, RZ, 0xc0, !PT ;  /* 0x0000ffff05047812 */ /* 0x000fe200078ec0ff */
[----:B------:R-:W-:Y:S01]  /*27a0*/  NOP ;  /* 0x0000000000007918 */ /* 0x000fe20000000000 */
[----:B------:R-:W-:Y:S02]  /*27b0*/  UMOV UR9, 0x50 ;  /* 0x0000005000097882 */ /* 0x000fe40000000000 */
[----:B------:R-:W-:-:S09]  /*27c0*/  ULEA UR9, UR8, UR9, 0x18 ;  /* 0x0000000908097291 */ /* 0x000fd2000f8ec0ff */
[----:B------:R-:W1:Y:S02]  /*27d0*/  LDS R2, [UR9] ;  /* 0x00000009ff027984 */ /* 0x000e640008000800 */
[----:B-1----:R-:W-:-:S04]  /*27e0*/  LOP3.LUT R3, R5, 0xffff, R2, 0x80, !PT ;  /* 0x0000ffff05037812 */ /* 0x002fc800078e8002 */
[----:B------:R-:W-:-:S13]  /*27f0*/  ISETP.NE.AND P0, PT, R3, R4, PT ;  /* 0x000000040300720c */ /* 0x000fda0003f05270 */
[----:B------:R-:W-:Y:S05]  /*2800*/  @P0 BRA `(.L_x_26) ;  /* 0x0000000000500947 */ /* 0x000fea0003800000 */
[----:B------:R-:W-:Y:S02]  /*2810*/  SHF.R.U32.HI R2, RZ, 0x10, R2 ;  /* 0x00000010ff027819 */ /* 0x000fe40000011602 */
[----:B------:R-:W-:-:S04]  /*2820*/  SHF.R.U32.HI R3, RZ, 0x10, R5 ;  /* 0x00000010ff037819 */ /* 0x000fc80000011605 */
[----:B------:R-:W-:-:S04]  /*2830*/  LOP3.LUT R2, R2, R3, RZ, 0xc0, !PT ;  /* 0x0000000302027212 */ /* 0x000fc800078ec0ff */
[----:B------:R-:W-:-:S13]  /*2840*/  ISETP.NE.AND P0, PT, R2, R3, PT ;  /* 0x000000030200720c */ /* 0x000fda0003f05270 */
[----:B------:R-:W-:Y:S05]  /*2850*/  @P0 BRA `(.L_x_27) ;  /* 0x0000000000300947 */ /* 0x000fea0003800000 */
[----:B------:R-:W-:Y:S01]  /*2860*/  R2UR UR11, R5 ;  /* 0x00000000050b72ca */ /* 0x000fe200000e0000 */
[----:B------:R-:W1:Y:S01]  /*2870*/  S2R R3, SR_LANEID ;  /* 0x0000000000037919 */ /* 0x000e620000000000 */
[----:B------:R-:W-:Y:S02]  /*2880*/  VOTEU.ANY UR10, UPT, PT ;  /* 0x00000000000a7886 */ /* 0x000fe400038e0100 */
[----:B------:R-:W-:-:S09]  /*2890*/  UFLO.U32 UR10, UR10 ;  /* 0x0000000a000a72bd */ /* 0x000fd200080e0000 */
[----:B------:R-:W-:-:S06]  /*28a0*/  ULOP3.LUT UR11, URZ, UR11, URZ, 0x33, !UPT ;  /* 0x0000000bff0b7292 */ /* 0x000fcc000f8e33ff */
[----:B------:R-:W-:-:S04]  /*28b0*/  IMAD.U32 R2, RZ, RZ, UR11 ;  /* 0x0000000bff027e24 */ /* 0x000fc8000f8e00ff */
[----:B------:R-:W2:Y:S02]  /*28c0*/  REDUX UR8, R2 ;  /* 0x00000000020873c4 */ /* 0x000ea40000000000 */
[----:B------:R3:W-:Y:S01]  /*28d0*/  UTCATOMSWS.AND URZ, UR11 ;  /* 0x0000000b00ff79e3 */ /* 0x0007e20008000000 */
[----:B-1----:R-:W-:Y:S01]  /*28e0*/  ISETP.EQ.U32.AND P0, PT, R3, UR10, PT ;  /* 0x0000000a03007c0c */ /* 0x002fe2000bf02070 */
[----:B--2---:R-:W-:-:S12]  /*28f0*/  IMAD.U32 R2, RZ, RZ, UR8 ;  /* 0x00000008ff027e24 */ /* 0x004fd8000f8e00ff */
[----:B------:R3:W-:Y:S01]  /*2900*/  @P0 ATOMS.AND RZ, [UR9], R2 ;  /* 0x00000002ffff098c */ /* 0x0007e2000a800009 */
[----:B------:R-:W-:Y:S05]  /*2910*/  BRA `(.L_x_28) ;  /* 0x0000000000147947 */ /* 0x000fea0003800000 */
.L_x_27:
[----:B------:R-:W-:Y:S02]  /*2920*/  MOV R2, 0x2940 ;  /* 0x0000294000027802 */ /* 0x000fe40000000f00 */
[----:B------:R-:W-:Y:S05]  /*2930*/  CALL.REL.NOINC `($__internal_0_$__cuda_sm10x_tcgen05_guardrail_trap_col_being_dealloced_not_returned_by_alloc) ;  /* 0x000000bc00cc7944 */ /* 0x000fea0003c00000 */
[----:B------:R-:W-:Y:S05]  /*2940*/  BRA `(.L_x_28) ;  /* 0x0000000000087947 */ /* 0x000fea0003800000 */
.L_x_26:
[----:B------:R-:W-:Y:S02]  /*2950*/  MOV R2, 0x2970 ;  /* 0x0000297000027802 */ /* 0x000fe40000000f00 */
[----:B------:R-:W-:Y:S05]  /*2960*/  CALL.REL.NOINC `($__internal_2_$__cuda_sm10x_tcgen05_guardrail_trap_unallocated_columns_being_dealloced) ;  /* 0x000000bc00d87944 */ /* 0x000fea0003c00000 */
.L_x_28:
[----:B------:R-:W-:Y:S01]  /*2970*/  NOP ;  /* 0x0000000000007918 */ /* 0x000fe20000000000 */
[----:B------:R-:W-:Y:S05]  /*2980*/  BRA `(.L_x_2) ;  /* 0x0000001000c87947 */ /* 0x000fea0003800000 */
.L_x_1:
[----:B------:R-:W-:-:S09]  /*2990*/  UISETP.NE.AND UP0, UPT, UR31, 0xe, UPT ;  /* 0x0000000e1f00788c */ /* 0x000fd2000bf05270 */
[----:B------:R-:W-:Y:S05]  /*29a0*/  BRA.U !UP0, `(.L_x_29) ;  /* 0x0000000108147547 */ /* 0x000fea000b800000 */
[----:B------:R-:W-:-:S09]  /*29b0*/  UISETP.NE.AND UP0, UPT, UR31, 0xf, UPT ;  /* 0x0000000f1f00788c */ /* 0x000fd2000bf05270 */
[----:B------:R-:W-:Y:S05]  /*29c0*/  BRA.U UP0, `(.L_x_2) ;  /* 0x0000001100b87547 */ /* 0x000fea000b800000 */
[----:B------:R-:W-:-:S08]  /*29d0*/  NOP ;  /* 0x0000000000007918 */ /* 0x000fd00000000000 */
[----:B------:R-:W4:-:S00]  /*29e0*/  USETMAXREG.DEALLOC.CTAPOOL 0x50 ;  /* 0x00000050000079c8 */ /* 0x000f0000080e0500 */
[----:B----4-:R-:W-:Y:S05]  /*29f0*/  BRA `(.L_x_30) ;  /* 0x0000008c00fc7947 */ /* 0x010fea0003800000 */
.L_x_29:
[----:B------:R-:W-:-:S08]  /*2a00*/  NOP ;  /* 0x0000000000007918 */ /* 0x000fd00000000000 */
[----:B------:R-:W4:-:S00]  /*2a10*/  USETMAXREG.DEALLOC.CTAPOOL 0x50 ;  /* 0x00000050000079c8 */ /* 0x000f0000080e0500 */
[----:B------:R-:W5:Y:S01]  /*2a20*/  LDCU UR8, c[0x0][0x640] ;  /* 0x0000c800ff0877ac */ /* 0x000f620008000800 */
[----:B----4-:R-:W-:Y:S01]  /*2a30*/  HFMA2 R6, -RZ, RZ, 0, 5.9604644775390625e-08 ;  /* 0x00000001ff067431 */ /* 0x010fe200000001ff */
[----:B------:R-:W-:Y:S01]  /*2a40*/  MOV R4, 0x1 ;  /* 0x0000000100047802 */ /* 0x000fe20000000f00 */
[----:B------:R-:W4:Y:S01]  /*2a50*/  LDCU UR10, c[0x0][0x654] ;  /* 0x0000ca80ff0a77ac */ /* 0x000f220008000800 */
[----:B------:R-:W3:Y:S01]  /*2a60*/  LDCU UR12, c[0x0][0x63c] ;  /* 0x0000c780ff0c77ac */ /* 0x000ee20008000800 */
[----:B------:R-:W2:Y:S01]  /*2a70*/  LDCU UR16, c[0x0][0x628] ;  /* 0x0000c500ff1077ac */ /* 0x000ea20008000800 */
[----:B------:R-:W-:Y:S01]  /*2a80*/  UMOV UR24, URZ ;  /* 0x000000ff00187c82 */ /* 0x000fe20008000000 */
[----:B-----5:R-:W-:-:S04]  /*2a90*/  UIMAD.WIDE.U32 UR8, UR30, UR8, URZ ;  /* 0x000000081e0872a5 */ /* 0x020fc8000f8e00ff */
[----:B------:R-:W-:-:S04]  /*2aa0*/  UIADD3 UR13, UPT, UPT, -UR9, UR30, URZ ;  /* 0x0000001e090d7290 */ /* 0x000fc8000fffe1ff */
[----:B------:R-:W-:-:S04]  /*2ab0*/  USHF.R.U32.HI UR13, URZ, UR7, UR13 ;  /* 0x00000007ff0d7299 */ /* 0x000fc8000801160d */
[----:B------:R-:W-:Y:S01]  /*2ac0*/  UIADD3 UR13, UPT, UPT, UR9, UR13, URZ ;  /* 0x0000000d090d7290 */ /* 0x000fe2000fffe0ff */
[----:B------:R-:W5:Y:S03]  /*2ad0*/  LDCU.64 UR8, c[0x0][0x630] ;  /* 0x0000c600ff0877ac */ /* 0x000f660008000a00 */
[----:B--2---:R-:W-:-:S04]  /*2ae0*/  USHF.R.U32.HI UR13, URZ, UR6, UR13 ;  /* 0x00000006ff0d7299 */ /* 0x004fc8000801160d */
[----:B----4-:R-:W-:Y:S02]  /*2af0*/  UISETP.GE.AND UP0, UPT, UR13, UR10, UPT ;  /* 0x0000000a0d00728c */ /* 0x010fe4000bf06270 */
[----:B------:R-:W-:Y:S02]  /*2b00*/  UIADD3 UR10, UPT, UPT, -UR13, URZ, URZ ;  /* 0x000000ff0d0a7290 */ /* 0x000fe4000fffe1ff */
[----:B-1----:R-:W-:Y:S02]  /*2b10*/  USEL UR17, UR14, UR5, !UP0 ;  /* 0x000000050e117287 */ /* 0x002fe4000c000000 */
[----:B---3--:R-:W-:Y:S02]  /*2b20*/  UIMAD UR12, UR10, UR12, UR30 ;  /* 0x0000000c0a0c72a4 */ /* 0x008fe4000f8e021e */
[----:B------:R-:W-:Y:S02]  /*2b30*/  USEL UR10, UR15, UR4, !UP0 ;  /* 0x000000040f0a7287 */ /* 0x000fe4000c000000 */
[----:B------:R-:W-:Y:S01]  /*2b40*/  ULOP3.LUT UR17, UR17, 0xff, URZ, 0xc0, !UPT ;  /* 0x000000ff11117892 */ /* 0x000fe2000f8ec0ff */
[----:B-----5:R-:W1:Y:S01]  /*2b50*/  @UP0 LDCU UR9, c[0x0][0x64c] ;  /* 0x0000c980ff0907ac */ /* 0x020e620008000800 */
[----:B------:R-:W-:Y:S01]  /*2b60*/  ULOP3.LUT UR10, UR10, 0xff, URZ, 0xc0, !UPT ;  /* 0x000000ff0a0a7892 */ /* 0x000fe2000f8ec0ff */
[----:B------:R-:W2:Y:S01]  /*2b70*/  @UP0 LDCU UR8, c[0x0][0x648] ;  /* 0x0000c900ff0807ac */ /* 0x000ea20008000800 */
[----:B-1----:R-:W-:-:S04]  /*2b80*/  UIMAD.WIDE.U32 UR18, UR12, UR9, URZ ;  /* 0x000000090c1272a5 */ /* 0x002fc8000f8e00ff */
[----:B------:R-:W-:-:S04]  /*2b90*/  UIADD3 UR9, UPT, UPT, UR12, -UR19, URZ ;  /* 0x800000130c097290 */ /* 0x000fc8000fffe0ff */
[----:B------:R-:W-:Y:S01]  /*2ba0*/  USHF.R.U32.HI UR9, URZ, UR10, UR9 ;  /* 0x0000000aff097299 */ /* 0x000fe20008011609 */
[----:B------:R-:W1:Y:S03]  /*2bb0*/  LDCU.64 UR10, c[0x0][0x620] ;  /* 0x0000c400ff0a77ac */ /* 0x000e660008000a00 */
[----:B------:R-:W-:-:S04]  /*2bc0*/  UIADD3 UR9, UPT, UPT, UR19, UR9, URZ ;  /* 0x0000000913097290 */ /* 0x000fc8000fffe0ff */
[----:B------:R-:W-:-:S04]  /*2bd0*/  USHF.R.U32.HI UR9, URZ, UR17, UR9 ;  /* 0x00000011ff097299 */ /* 0x000fc80008011609 */
[----:B------:R-:W-:-:S04]  /*2be0*/  UIADD3 UR17, UPT, UPT, -UR9, URZ, URZ ;  /* 0x000000ff09117290 */ /* 0x000fc8000fffe1ff */
[----:B--2---:R-:W-:-:S04]  /*2bf0*/  UIMAD UR8, UR8, UR17, UR12 ;  /* 0x00000011080872a4 */ /* 0x004fc8000f8e020c */
[----:B-1----:R-:W-:-:S04]  /*2c00*/  UIMAD UR10, UR13, UR10, UR8 ;  /* 0x0000000a0d0a72a4 */ /* 0x002fc8000f8e0208 */
[----:B------:R-:W-:-:S03]  /*2c10*/  UIMAD.WIDE.U32 UR12, UR10, UR16, URZ ;  /* 0x000000100a0c72a5 */ /* 0x000fc6000f8e00ff */
[----:B------:R-:W1:Y:S01]  /*2c20*/  LDCU UR8, c[0x0][0x60c] ;  /* 0x0000c180ff0877ac */ /* 0x000e620008000800 */
[----:B------:R-:W-:-:S04]  /*2c30*/  UIADD3 UR12, UPT, UPT, UR10, -UR13, URZ ;  /* 0x8000000d0a0c7290 */ /* 0x000fc8000fffe0ff */
[----:B------:R-:W-:-:S04]  /*2c40*/  USHF.R.U32.HI UR12, URZ, UR23, UR12 ;  /* 0x00000017ff0c7299 */ /* 0x000fc8000801160c */
[----:B------:R-:W-:-:S04]  /*2c50*/  UIADD3 UR12, UPT, UPT, UR13, UR12, URZ ;  /* 0x0000000c0d0c7290 */ /* 0x000fc8000fffe0ff */
[----:B------:R-:W-:Y:S02]  /*2c60*/  USHF.R.U32.HI UR21, URZ, UR22, UR12 ;  /* 0x00000016ff157299 */ /* 0x000fe4000801160c */
[----:B-1----:R-:W-:Y:S02]  /*2c70*/  UISETP.GE.AND UP0, UPT, UR30, UR8, UPT ;  /* 0x000000081e00728c */ /* 0x002fe4000bf06270 */
[----:B------:R-:W-:-:S04]  /*2c80*/  UIADD3 UR20, UPT, UPT, -UR21, URZ, URZ ;  /* 0x000000ff15147290 */ /* 0x000fc8000fffe1ff */
[----:B------:R-:W-:-:S03]  /*2c90*/  UIMAD UR20, UR20, UR11, UR10 ;  /* 0x0000000b141472a4 */ /* 0x000fc6000f8e020a */
[----:B------:R-:W-:Y:S09]  /*2ca0*/  BRA.U UP0, `(.L_x_31) ;  /* 0x0000000900507547 */ /* 0x000ff2000b800000 */
[----:B------:R-:W1:Y:S01]  /*2cb0*/  S2UR UR25, SR_CgaCtaId ;  /* 0x00000000001979c3 */ /* 0x000e620000008800 */
[----:B------:R-:W-:Y:S01]  /*2cc0*/  UMOV UR8, 0x400 ;  /* 0x0000040000087882 */ /* 0x000fe20000000000 */
[----:B------:R-:W-:Y:S01]  /*2cd0*/  MOV R3, 0x80000000 ;  /* 0x8000000000037802 */ /* 0x000fe20000000f00 */
[----:B------:R-:W2:Y:S01]  /*2ce0*/  LDCU UR24, c[0x0][0x38c] ;  /* 0x00007180ff1877ac */ /* 0x000ea20008000800 */
[----:B------:R-:W3:Y:S01]  /*2cf0*/  LDCU UR19, c[0x0][0x380] ;  /* 0x00007000ff1377ac */ /* 0x000ee20008000800 */
[----:B------:R-:W-:Y:S01]  /*2d00*/  UMOV UR26, 0x0 ;  /* 0x00000000001a7882 */ /* 0x000fe20000000000 */
[----:B------:R-:W-:Y:S01]  /*2d10*/  UMOV UR27, 0x1 ;  /* 0x00000001001b7882 */ /* 0x000fe20000000000 */
[----:B------:R-:W4:Y:S01]  /*2d20*/  LDCU.64 UR10, c[0x0][0x348] ;  /* 0x00006900ff0a77ac */ /* 0x000f220008000a00 */
[----:B--2---:R-:W-:Y:S02]  /*2d30*/  UIADD3 UR13, UPT, UPT, UR24, -0x1, URZ ;  /* 0xffffffff180d7890 */ /* 0x004fe4000fffe0ff */
[----:B------:R-:W-:-:S02]  /*2d40*/  UIADD3 UR16, UPT, UPT, -UR24, URZ, URZ ;  /* 0x000000ff18107290 */ /* 0x000fc4000fffe1ff */
[----:B-1----:R-:W-:Y:S01]  /*2d50*/  ULEA UR25, UR25, UR8, 0x18 ;  /* 0x0000000819197291 */ /* 0x002fe2000f8ec0ff */
[----:B------:R-:W1:Y:S01]  /*2d60*/  LDCU UR8, c[0x0][0x614] ;  /* 0x0000c280ff0877ac */ /* 0x000e620008000800 */
[----:B---3--:R-:W-:Y:S02]  /*2d70*/  UIADD3 UR19, UPT, UPT, UR24, -UR19, URZ ;  /* 0x8000001318137290 */ /* 0x008fe4000fffe0ff */
[----:B------:R-:W-:-:S05]  /*2d80*/  USHF.R.S32.HI UR16, URZ, 0x1f, UR16 ;  /* 0x0000001fff107899 */ /* 0x000fca0008011410 */
[----:B------:R-:W2:Y:S01]  /*2d90*/  SYNCS.PHASECHK.TRANS64.TRYWAIT P0, [UR25+0xe0], R3 ;  /* 0x0000e003ff0075a7 */ /* 0x000ea20008001119 */
[----:B------:R-:W-:Y:S02]  /*2da0*/  UISETP.GT.AND UP0, UPT, UR24, URZ, UPT ;  /* 0x000000ff1800728c */ /* 0x000fe4000bf04270 */
[----:B------:R-:W-:-:S04]  /*2db0*/  ULEA.HI UR16, UR16, -UR24, URZ, 0x7 ;  /* 0x8000001810107291 */ /* 0x000fc8000f8f38ff */
[----:B------:R-:W-:Y:S02]  /*2dc0*/  USHF.R.S32.HI UR16, URZ, 0x7, UR16 ;  /* 0x00000007ff107899 */ /* 0x000fe40008011410 */
[----:B-1----:R-:W-:Y:S02]  /*2dd0*/  UIADD3 UR12, UPT, UPT, -UR9, UR8, URZ ;  /* 0x00000008090c7290 */ /* 0x002fe4000fffe1ff */
[----:B------:R-:W-:Y:S02]  /*2de0*/  UIADD3 UR16, UPT, UPT, -UR16, URZ, URZ ;  /* 0x000000ff10107290 */ /* 0x000fe4000fffe1ff */
[----:B------:R-:W-:Y:S02]  /*2df0*/  ULEA UR19, UR12, UR19, 0x8 ;  /* 0x000000130c137291 */ /* 0x000fe4000f8e40ff */
[----:B------:R-:W-:Y:S02]  /*2e00*/  USHF.R.S32.HI UR12, URZ, 0x1f, UR13 ;  /* 0x0000001fff0c7899 */ /* 0x000fe4000801140d */
[----:B------:R-:W-:-:S02]  /*2e10*/  UIADD3 UR17, UPT, UPT, -UR19, URZ, URZ ;  /* 0x000000ff13117290 */ /* 0x000fc4000fffe1ff */
[----:B------:R-:W-:Y:S02]  /*2e20*/  UIADD3 UR18, UPT, UPT, UR19, -0x1, URZ ;  /* 0xffffffff13127890 */ /* 0x000fe4000fffe0ff */
[----:B------:R-:W-:Y:S02]  /*2e30*/  USHF.R.S32.HI UR17, URZ, 0x1f, UR17 ;  /* 0x0000001fff117899 */ /* 0x000fe40008011411 */
[----:B------:R-:W-:Y:S02]  /*2e40*/  ULEA.HI UR12, UR12, UR13, URZ, 0x7 ;  /* 0x0000000d0c0c7291 */ /* 0x000fe4000f8f38ff */
[----:B------:R-:W-:Y:S02]  /*2e50*/  USHF.R.S32.HI UR13, URZ, 0x1f, UR18 ;  /* 0x0000001fff0d7899 */ /* 0x000fe40008011412 */
[----:B------:R-:W-:Y:S02]  /*2e60*/  ULEA.HI UR17, UR17, -UR19, URZ, 0x7 ;  /* 0x8000001311117291 */ /* 0x000fe4000f8f38ff */
[----:B------:R-:W-:-:S02]  /*2e70*/  ULEA.HI UR13, UR13, UR18, URZ, 0x7 ;  /* 0x000000120d0d7291 */ /* 0x000fc4000f8f38ff */
[----:B------:R-:W-:Y:S02]  /*2e80*/  USHF.R.S32.HI UR17, URZ, 0x7, UR17 ;  /* 0x00000007ff117899 */ /* 0x000fe40008011411 */
[----:B------:R-:W-:Y:S02]  /*2e90*/  @UP0 UIMAD.WIDE UR28, UR12, 0x2000000, UR26 ;  /* 0x020000000c1c08a5 */ /* 0x000fe4000f8e021a */
[----:B------:R-:W-:Y:S02]  /*2ea0*/  ULEA.HI.SX32 UR13, UR13, 0x1, 0x19 ;  /* 0x000000010d0d7891 */ /* 0x000fe4000f8fcaff */
[----:B------:R-:W-:Y:S02]  /*2eb0*/  UIADD3 UR17, UPT, UPT, -UR17, URZ, URZ ;  /* 0x000000ff11117290 */ /* 0x000fe4000fffe1ff */
[----:B------:R-:W-:Y:S01]  /*2ec0*/  UISETP.GT.AND UP1, UPT, UR19, URZ, UPT ;  /* 0x000000ff1300728c */ /* 0x000fe2000bf24270 */
[----:B--2-4-:R-:W-:Y:S10]  /*2ed0*/  @!P0 BRA `(.L_x_32) ;  /* 0x000000b000148947 */ /* 0x014ff40003800000 */
.L_x_98:
[----:B------:R-:W-:Y:S01]  /*2ee0*/  @!UP1 UMOV UR13, UR17 ;  /* 0x00000011000d9c82 */ /* 0x000fe20008000000 */
[----:B------:R-:W-:Y:S01]  /*2ef0*/  @UP0 UMOV UR16, UR29 ;  /* 0x0000001d00100c82 */ /* 0x000fe20008000000 */
[----:B------:R-:W-:Y:S01]  /*2f00*/  ELECT P0, URZ, PT ;  /* 0x0000000000ff782f */ /* 0x000fe20003800000 */
[----:B------:R-:W-:Y:S02]  /*2f10*/  UISETP.LT.AND UP0, UPT, UR13, UR16, UPT ;  /* 0x000000100d00728c */ /* 0x000fe4000bf01270 */
[----:B------:R-:W-:Y:S02]  /*2f20*/  UIADD3 UR17, UPT, UPT, UR25, 0x20, URZ ;  /* 0x0000002019117890 */ /* 0x000fe4000fffe0ff */
[----:B------:R-:W-:Y:S02]  /*2f30*/  USEL UR33, UR13, UR16, UP0 ;  /* 0x000000100d217287 */ /* 0x000fe40008000000 */
[----:B------:R-:W-:Y:S02]  /*2f40*/  UIADD3 UR10, UP0, UPT, UR10, 0x100, URZ ;  /* 0x000001000a0a7890 */ /* 0x000fe4000ff1e0ff */
[----:B------:R-:W-:-:S02]  /*2f50*/  USHF.L.U32 UR32, UR33, 0x7, URZ ;  /* 0x0000000721207899 */ /* 0x000fc400080006ff */
[----:B------:R-:W-:Y:S02]  /*2f60*/  UIADD3 UR16, UPT, UPT, UR25, 0x8c00, URZ ;  /* 0x00008c0019107890 */ /* 0x000fe4000fffe0ff */
[----:B-1----:R-:W-:Y:S01]  /*2f70*/  @P0 MOV R2, 0x2000 ;  /* 0x0000200000020802 */ /* 0x002fe20000000f00 */
[----:B------:R-:W-:Y:S02]  /*2f80*/  UIADD3 UR19, UPT, UPT, UR32, -0x80, URZ ;  /* 0xffffff8020137890 */ /* 0x000fe4000fffe0ff */
[----:B------:R-:W-:Y:S01]  /*2f90*/  UIADD3.X UR11, UPT, UPT, URZ, UR11, URZ, UP0, !UPT ;  /* 0x0000000bff0b7290 */ /* 0x000fe200087fe4ff */
[----:B------:R1:W-:Y:S01]  /*2fa0*/  @P0 SYNCS.ARRIVE.TRANS64 RZ, [UR25+0x20], R2 ;  /* 0x00002002ffff09a7 */ /* 0x0003e20008000019 */
[----:B------:R-:W-:Y:S01]  /*2fb0*/  UMOV UR18, URZ ;  /* 0x000000ff00127c82 */ /* 0x000fe20008000000 */
[----:B------:R-:W2:Y:S06]  /*2fc0*/  LDCU.64 UR12, c[0x0][0x348] ;  /* 0x00006900ff0c77ac */ /* 0x000eac0008000a00 */
[----:B------:R1:W-:Y:S01]  /*2fd0*/  UTMALDG.4D [UR16], [UR10], desc[URZ] ;  /* 0x0000ff100a0075b4 */ /* 0x0003e20008019000 */
[----:B------:R-:W3:Y:S02]  /*2fe0*/  SYNCS.PHASECHK.TRANS64.TRYWAIT P0, [UR25+0x10], R3 ;  /* 0x00001003ff0075a7 */ /* 0x000ee40008001119 */
[----:B-123--:R-:W-:Y:S05]  /*2ff0*/  @!P0 BRA `(.L_x_33) ;  /* 0x000000ac00ec8947 */ /* 0x00efea0003800000 */
.L_x_100:
[----:B------:R-:W-:Y:S01]  /*3000*/  ELECT P0, URZ, PT ;  /* 0x0000000000ff782f */ /* 0x000fe20003800000 */
[----:B------:R-:W-:Y:S02]  /*3010*/  ULOP3.LUT UR27, URZ, UR9, URZ, 0x33, !UPT ;  /* 0x00000009ff1b7292 */ /* 0x000fe4000f8e33ff */
[----:B------:R-:W-:Y:S02]  /*3020*/  UIADD3 UR24, UPT, UPT, UR25, 0x4c00, URZ ;  /* 0x00004c0019187890 */ /* 0x000fe4000fffe0ff */
[----:B------:R-:W-:Y:S02]  /*3030*/  UIADD3 UR27, UPT, UPT, UR27, UR8, URZ ;  /* 0x000000081b1b7290 */ /* 0x000fe4000fffe0ff */
[----:B------:R-:W-:Y:S02]  /*3040*/  UIADD3 UR8, UP0, UPT, UR12, 0x80, URZ ;  /* 0x000000800c087890 */ /* 0x000fe4000ff1e0ff */
[----:B------:R-:W-:Y:S02]  /*3050*/  USHF.L.U32 UR27, UR27, 0x8, URZ ;  /* 0x000000081b1b7899 */ /* 0x000fe400080006ff */
[----:B------:R-:W-:-:S02]  /*3060*/  UIADD3.X UR9, UPT, UPT, URZ, UR13, URZ, UP0, !UPT ;  /* 0x0000000dff097290 */ /* 0x000fc400087fe4ff */
[----:B-1----:R-:W-:Y:S01]  /*3070*/  @P0 MOV R2, 0x2000 ;  /* 0x0000200000020802 */ /* 0x002fe20000000f00 */
[----:B------:R-:W-:Y:S01]  /*3080*/  UMOV UR26, URZ ;  /* 0x000000ff001a7c82 */ /* 0x000fe20008000000 */
[----:B------:R-:W-:Y:S01]  /*3090*/  UMOV UR28, UR20 ;  /* 0x00000014001c7c82 */ /* 0x000fe20008000000 */
[----:B------:R-:W-:Y:S01]  /*30a0*/  UMOV UR29, UR21 ;  /* 0x00000015001d7c82 */ /* 0x000fe20008000000 */
[----:B------:R1:W-:Y:S01]  /*30b0*/  @P0 SYNCS.ARRIVE.TRANS64 RZ, [UR25], R2 ;  /* 0x00000002ffff09a7 */ /* 0x0003e20008000019 */
[----:B------:R-:W2:Y:S02]  /*30c0*/  LDCU.64 UR12, c[0x0][0x348] ;  /* 0x00006900ff0c77ac */ /* 0x000ea40008000a00 */
[----:B------:R1:W-:Y:S01]  /*30d0*/  UTMALDG.4D [UR24], [UR8], desc[URZ] ;  /* 0x0000ff18080075b4 */ /* 0x0003e20008019000 */
[----:B------:R-:W3:Y:S02]  /*30e0*/  SYNCS.PHASECHK.TRANS64.TRYWAIT P0, [UR25+0x18], R3 ;  /* 0x00001803ff0075a7 */ /* 0x000ee40008001119 */
[----:B-123--:R-:W-:Y:S05]  /*30f0*/  @!P0 BRA `(.L_x_34) ;  /* 0x000000ac00cc8947 */ /* 0x00efea0003800000 */
.L_x_102:
[----:B------:R-:W-:Y:S01]  /*3100*/  ELECT P0, URZ, PT ;  /* 0x0000000000ff782f */ /* 0x000fe20003800000 */
[----:B------:R-:W-:Y:S02]  /*3110*/  UIADD3 UR16, UP0, UPT, UR12, 0x80, URZ ;  /* 0x000000800c107890 */ /* 0x000fe4000ff1e0ff */
[----:B------:R-:W-:Y:S02]  /*3120*/  UIADD3 UR8, UPT, UPT, UR25, 0x6c00, URZ ;  /* 0x00006c0019087890 */ /* 0x000fe4000fffe0ff */
[----:B------:R-:W-:Y:S02]  /*3130*/  UIADD3 UR9, UPT, UPT, UR25, 0x8, URZ ;  /* 0x0000000819097890 */ /* 0x000fe4000fffe0ff */
[----:B------:R-:W-:Y:S02]  /*3140*/  UIADD3 UR11, UPT, UPT, UR27, 0x80, URZ ;  /* 0x000000801b0b7890 */ /* 0x000fe4000fffe0ff */
[----:B------:R-:W-:Y:S01]  /*3150*/  UIADD3.X UR17, UPT, UPT, URZ, UR13, URZ, UP0, !UPT ;  /* 0x0000000dff117290 */ /* 0x000fe200087fe4ff */
[----:B------:R-:W-:-:S03]  /*3160*/  UMOV UR10, URZ ;  /* 0x000000ff000a7c82 */ /* 0x000fc60008000000 */
[----:B-1----:R-:W-:Y:S01]  /*3170*/  @P0 MOV R2, 0x2000 ;  /* 0x0000200000020802 */ /* 0x002fe20000000f00 */
[----:B------:R-:W-:Y:S01]  /*3180*/  UMOV UR12, UR20 ;  /* 0x00000014000c7c82 */ /* 0x000fe20008000000 */
[----:B------:R-:W-:Y:S01]  /*3190*/  UMOV UR13, UR21 ;  /* 0x00000015000d7c82 */ /* 0x000fe20008000000 */
[----:B------:R-:W1:Y:S01]  /*31a0*/  LDCU.64 UR26, c[0x0][0x348] ;  /* 0x00006900ff1a77ac */ /* 0x000e620008000a00 */
[----:B------:R2:W-:Y:S01]  /*31b0*/  @P0 SYNCS.ARRIVE.TRANS64 RZ, [UR25+0x8], R2 ;  /* 0x00000802ffff09a7 */ /* 0x0005e20008000019 */
[----:B------:R2:W-:Y:S01]  /*31c0*/  UTMALDG.4D [UR8], [UR16], desc[URZ] ;  /* 0x0000ff08100075b4 */ /* 0x0005e20008019000 */
[----:B------:R-:W3:Y:S02]  /*31d0*/  SYNCS.PHASECHK.TRANS64.TRYWAIT P0, [UR25+0xe8], R3 ;  /* 0x0000e803ff0075a7 */ /* 0x000ee40008001119 */
[----:B-123--:R-:W-:Y:S05]  /*31e0*/  @!P0 BRA `(.L_x_35) ;  /* 0x000000ac00b08947 */ /* 0x00efea0003800000 */
.L_x_104:
[----:B------:R-:W-:Y:S01]  /*31f0*/  ELECT P0, URZ, PT ;  /* 0x0000000000ff782f */ /* 0x000fe20003800000 */
[----:B------:R-:W-:Y:S01]  /*3200*/  HFMA2 R4, -RZ, RZ, 0, 5.9604644775390625e-08 ;  /* 0x00000001ff047431 */ /* 0x000fe200000001ff */
[----:B------:R-:W-:Y:S01]  /*3210*/  UIADD3 UR8, UP0, UPT, UR26, 0x180, URZ ;  /* 0x000001801a087890 */ /* 0x000fe2000ff1e0ff */
[----:B------:R-:W-:Y:S01]  /*3220*/  IMAD.MOV.U32 R6, RZ, RZ, RZ ;  /* 0x000000ffff067224 */ /* 0x000fe200078e00ff */
[----:B------:R-:W-:Y:S02]  /*3230*/  UIADD3 UR16, UPT, UPT, UR25, 0xac00, URZ ;  /* 0x0000ac0019107890 */ /* 0x000fe4000fffe0ff */
[----:B------:R-:W-:Y:S02]  /*3240*/  UIADD3 UR17, UPT, UPT, UR25, 0x28, URZ ;  /* 0x0000002819117890 */ /* 0x000fe4000fffe0ff */
[----:B------:R-:W-:Y:S01]  /*3250*/  UIADD3.X UR9, UPT, UPT, URZ, UR27, URZ, UP0, !UPT ;  /* 0x0000001bff097290 */ /* 0x000fe200087fe4ff */
[----:B------:R-:W-:Y:S01]  /*3260*/  UMOV UR18, URZ ;  /* 0x000000ff00127c82 */ /* 0x000fe20008000000 */
[----:B------:R-:W-:-:S03]  /*3270*/  UISETP.GE.AND UP0, UPT, UR33, 0x2, UPT ;  /* 0x000000022100788c */ /* 0x000fc6000bf06270 */
[----:B-1----:R-:W-:Y:S01]  /*3280*/  @P0 IMAD.MOV.U32 R2, RZ, RZ, 0x2000 ;  /* 0x00002000ff020424 */ /* 0x002fe200078e00ff */
[----:B------:R-:W-:-:S03]  /*3290*/  UMOV UR24, 0x2 ;  /* 0x0000000200187882 */ /* 0x000fc60000000000 */
[----:B------:R1:W-:Y:S01]  /*32a0*/  @P0 SYNCS.ARRIVE.TRANS64 RZ, [UR25+0x28], R2 ;  /* 0x00002802ffff09a7 */ /* 0x0003e20008000019 */
[----:B------:R1:W-:Y:S01]  /*32b0*/  UTMALDG.4D [UR16], [UR8], desc[URZ] ;  /* 0x0000ff10080075b4 */ /* 0x0003e20008019000 */
[----:B------:R-:W-:Y:S05]  /*32c0*/  BRA.U !UP0, `(.L_x_31) ;  /* 0x0000000108c87547 */ /* 0x000fea000b800000 */
[----:B-1----:R-:W1:Y:S01]  /*32d0*/  LDCU.64 UR8, c[0x0][0x348] ;  /* 0x00006900ff0877ac */ /* 0x002e620008000a00 */
[----:B------:R-:W-:Y:S02]  /*32e0*/  MOV R4, 0x1 ;  /* 0x0000000100047802 */ /* 0x000fe40000000f00 */
[----:B------:R-:W-:Y:S01]  /*32f0*/  MOV R3, 0x2000 ;  /* 0x0000200000037802 */ /* 0x000fe20000000f00 */
[----:B------:R-:W-:Y:S01]  /*3300*/  UIADD3 UR33, UPT, UPT, -UR33, URZ, URZ ;  /* 0x000000ff21217290 */ /* 0x000fe2000fffe1ff */
[----:B------:R-:W-:Y:S01]  /*3310*/  UMOV UR24, 0x2 ;  /* 0x0000000200187882 */ /* 0x000fe20000000000 */
[----:B------:R-:W-:Y:S01]  /*3320*/  UMOV UR18, URZ ;  /* 0x000000ff00127c82 */ /* 0x000fe20008000000 */
[----:B------:R-:W-:Y:S01]  /*3330*/  UMOV UR10, URZ ;  /* 0x000000ff000a7c82 */ /* 0x000fe20008000000 */
[----:B-1----:R-:W-:Y:S02]  /*3340*/  UIADD3 UR34, UP1, UPT, UR8, 0x100, URZ ;  /* 0x0000010008227890 */ /* 0x002fe4000ff3e0ff */
[----:B------:R-:W-:-:S02]  /*3350*/  UIADD3 UR26, UP0, UPT, UR8, 0x180, URZ ;  /* 0x00000180081a7890 */ /* 0x000fc4000ff1e0ff */
[----:B------:R-:W-:Y:S02]  /*3360*/  UIADD3.X UR35, UPT, UPT, URZ, UR9, URZ, UP1, !UPT ;  /* 0x00000009ff237290 */ /* 0x000fe40008ffe4ff */
[----:B------:R-:W-:-:S12]  /*3370*/  UIADD3.X UR27, UPT, UPT, URZ, UR9, URZ, UP0, !UPT ;  /* 0x00000009ff1b7290 */ /* 0x000fd800087fe4ff */
.L_x_38:
[----:B--2---:R-:W-:Y:S01]  /*3380*/  ULEA UR8, UR24, UR25, 0x3 ;  /* 0x0000001918087291 */ /* 0x004fe2000f8e18ff */
[----:B------:R-:W-:Y:S01]  /*3390*/  SHF.L.U32 R8, R4, 0x1f, RZ ;  /* 0x0000001f04087819 */ /* 0x000fe200000006ff */
[----:B------:R-:W-:-:S07]  /*33a0*/  UIADD3 UR28, UPT, UPT, UR24, 0x1, URZ ;  /* 0x00000001181c7890 */ /* 0x000fce000fffe0ff */
[----:B-1----:R-:W1:Y:S02]  /*33b0*/  SYNCS.PHASECHK.TRANS64.TRYWAIT P0, [UR8+0xe0], R8 ;  /* 0x0000e008ff0075a7 */ /* 0x002e640008001108 */
[----:B-1----:R-:W-:Y:S05]  /*33c0*/  @!P0 BRA `(.L_x_36) ;  /* 0x000000ac00588947 */ /* 0x002fea0003800000 */
.L_x_106:
[----:B------:R-:W-:Y:S01]  /*33d0*/  ELECT P0, URZ, PT ;  /* 0x0000000000ff782f */ /* 0x000fe20003800000 */
[----:B------:R-:W-:Y:S02]  /*33e0*/  UISETP.NE.AND UP0, UPT, UR28, 0x18, UPT ;  /* 0x000000181c00788c */ /* 0x000fe4000bf05270 */
[----:B------:R-:W-:Y:S02]  /*33f0*/  ULEA UR16, UR24, UR25, 0xd ;  /* 0x0000001918107291 */ /* 0x000fe4000f8e68ff */
[----:B------:R-:W-:Y:S02]  /*3400*/  USEL UR9, URZ, 0x1, UP0 ;  /* 0x00000001ff097887 */ /* 0x000fe40008000000 */
[----:B------:R-:W-:Y:S02]  /*3410*/  USEL UR28, UR28, URZ, UP0 ;  /* 0x000000ff1c1c7287 */ /* 0x000fe40008000000 */
[----:B------:R-:W-:Y:S02]  /*3420*/  UIADD3 UR19, UPT, UPT, UR32, -0x100, URZ ;  /* 0xffffff0020137890 */ /* 0x000fe4000fffe0ff */
[----:B------:R-:W-:Y:S01]  /*3430*/  UIADD3 UR16, UPT, UPT, UR16, 0x8c00, URZ ;  /* 0x00008c0010107890 */ /* 0x000fe2000fffe0ff */
[----:B------:R-:W-:Y:S01]  /*3440*/  LOP3.LUT R4, R4, UR9, RZ, 0x3c, !PT ;  /* 0x0000000904047c12 */ /* 0x000fe2000f8e3cff */
[----:B------:R-:W-:Y:S01]  /*3450*/  UIADD3 UR17, UPT, UPT, UR8, 0x20, URZ ;  /* 0x0000002008117890 */ /* 0x000fe2000fffe0ff */
[----:B-1----:R-:W-:Y:S01]  /*3460*/  @P0 IMAD.MOV.U32 R2, RZ, RZ, 0x2000 ;  /* 0x00002000ff020424 */ /* 0x002fe200078e00ff */
[----:B------:R-:W-:-:S02]  /*3470*/  ULEA UR24, UR28, UR25, 0x3 ;  /* 0x000000191c187291 */ /* 0x000fc4000f8e18ff */
[----:B------:R-:W-:Y:S01]  /*3480*/  IMAD.U32 R5, R4, -0x80000000, RZ ;  /* 0x8000000004057824 */ /* 0x000fe200078e00ff */
[----:B------:R1:W-:Y:S04]  /*3490*/  @P0 SYNCS.ARRIVE.TRANS64 RZ, [UR8+0x20], R2 ;  /* 0x00002002ffff09a7 */ /* 0x0003e80008000008 */
[----:B------:R1:W-:Y:S02]  /*34a0*/  UTMALDG.4D [UR16], [UR34], desc[URZ] ;  /* 0x0000ff10220075b4 */ /* 0x0003e40008019000 */
[----:B------:R-:W2:Y:S02]  /*34b0*/  SYNCS.PHASECHK.TRANS64.TRYWAIT P0, [UR24+0xe0], R5 ;  /* 0x0000e005ff0075a7 */ /* 0x000ea40008001118 */
[----:B-12---:R-:W-:Y:S05]  /*34c0*/  @!P0 BRA `(.L_x_37) ;  /* 0x000000ac00348947 */ /* 0x006fea0003800000 */
.L_x_108:
[----:B------:R-:W-:Y:S01]  /*34d0*/  ELECT P0, URZ, PT ;  /* 0x0000000000ff782f */ /* 0x000fe20003800000 */
[----:B------:R-:W-:Y:S02]  /*34e0*/  ULEA UR8, UR28, UR25, 0xd ;  /* 0x000000191c087291 */ /* 0x000fe4000f8e68ff */
[----:B------:R-:W-:Y:S02]  /*34f0*/  UIADD3 UR9, UPT, UPT, UR24, 0x20, URZ ;  /* 0x0000002018097890 */ /* 0x000fe4000fffe0ff */
[----:B------:R-:W-:Y:S01]  /*3500*/  UIADD3 UR8, UPT, UPT, UR8, 0x8c00, URZ ;  /* 0x00008c0008087890 */ /* 0x000fe2000fffe0ff */
[----:B------:R-:W-:Y:S01]  /*3510*/  UMOV UR11, UR19 ;  /* 0x00000013000b7c82 */ /* 0x000fe20008000000 */
[----:B------:R-:W-:Y:S01]  /*3520*/  UMOV UR12, UR20 ;  /* 0x00000014000c7c82 */ /* 0x000fe20008000000 */
[----:B------:R-:W-:Y:S01]  /*3530*/  UMOV UR13, UR21 ;  /* 0x00000015000d7c82 */ /* 0x000fe20008000000 */
[----:B------:R-:W-:-:S04]  /*3540*/  UIADD3 UR33, UPT, UPT, UR33, 0x1, URZ ;  /* 0x0000000121217890 */ /* 0x000fc8000fffe0ff */
[----:B------:R2:W-:Y:S01]  /*3550*/  @P0 SYNCS.ARRIVE.TRANS64 RZ, [UR24+0x20], R3 ;  /* 0x00002003ffff09a7 */ /* 0x0005e20008000018 */
[----:B------:R-:W-:Y:S01]  /*3560*/  UIADD3 UR24, UPT, UPT, UR28, 0x1, URZ ;  /* 0x000000011c187890 */ /* 0x000fe2000fffe0ff */
[----:B------:R2:W-:Y:S01]  /*3570*/  UTMALDG.4D [UR8], [UR26], desc[URZ] ;  /* 0x0000ff081a0075b4 */ /* 0x0005e20008019000 */
[----:B------:R-:W-:Y:S02]  /*3580*/  UIADD3 UR32, UPT, UPT, UR32, -0x80, URZ ;  /* 0xffffff8020207890 */ /* 0x000fe4000fffe0ff */
[----:B------:R-:W-:-:S04]  /*3590*/  UISETP.NE.AND UP0, UPT, UR24, 0x18, UPT ;  /* 0x000000181800788c */ /* 0x000fc8000bf05270 */
[----:B------:R-:W-:Y:S02]  /*35a0*/  USEL UR24, UR24, URZ, UP0 ;  /* 0x000000ff18187287 */ /* 0x000fe40008000000 */
[----:B------:R-:W-:Y:S02]  /*35b0*/  USEL UR16, URZ, 0x1, UP0 ;  /* 0x00000001ff107887 */ /* 0x000fe40008000000 */
[----:B------:R-:W-:-:S04]  /*35c0*/  UISETP.NE.AND UP0, UPT, UR33, -0x1, UPT ;  /* 0xffffffff2100788c */ /* 0x000fc8000bf05270 */
[----:B------:R-:W-:-:S05]  /*35d0*/  LOP3.LUT R4, R4, UR16, RZ, 0x3c, !PT ;  /* 0x0000001004047c12 */ /* 0x000fca000f8e3cff */
[----:B------:R-:W-:Y:S05]  /*35e0*/  BRA.U UP0, `(.L_x_38) ;  /* 0xfffffffd00647547 */ /* 0x000fea000b83ffff */
.L_x_31:
[----:B-12---:R-:W-:Y:S02]  /*35f0*/  UIADD3 UR8, UPT, UPT, UR24, 0x2, URZ ;  /* 0x0000000218087890 */ /* 0x006fe4000fffe0ff */
[----:B------:R-:W-:-:S04]  /*3600*/  UISETP.NE.AND UP0, UPT, UR24, 0x17, UPT ;  /* 0x000000171800788c */ /* 0x000fc8000bf05270 */
[----:B------:R-:W-:-:S04]  /*3610*/  USEL UR8, UR8, 0x1, UP0 ;  /* 0x0000000108087887 */ /* 0x000fc80008000000 */
[----:B------:R-:W-:Y:S02]  /*3620*/  UIADD3 UR20, UPT, UPT, UR8, 0x1, URZ ;  /* 0x0000000108147890 */ /* 0x000fe4000fffe0ff */
[----:B------:R-:W-:-:S04]  /*3630*/  UISETP.NE.AND UP1, UPT, UR8, 0x18, UPT ;  /* 0x000000180800788c */ /* 0x000fc8000bf25270 */
[----:B------:R-:W-:Y:S02]  /*3640*/  USEL UR20, UR20, 0x1, UP1 ;  /* 0x0000000114147887 */ /* 0x000fe40008800000 */
[----:B------:R-:W-:Y:S02]  /*3650*/  UISETP.EQ.XOR UP1, UPT, UR24, 0x17, !UP1 ;  /* 0x000000171800788c */ /* 0x000fe4000cf22a70 */
[----:B------:R-:W-:Y:S02]  /*3660*/  UIADD3 UR19, UPT, UPT, UR20, 0x1, URZ ;  /* 0x0000000114137890 */ /* 0x000fe4000fffe0ff */
[----:B------:R-:W-:Y:S02]  /*3670*/  UISETP.NE.AND UP0, UPT, UR20, 0x18, UPT ;  /* 0x000000181400788c */ /* 0x000fe4000bf05270 */
[----:B------:R-:W-:Y:S02]  /*3680*/  UISETP.EQ.XOR UP1, UPT, UR20, 0x18, UP1 ;  /* 0x000000181400788c */ /* 0x000fe40008f22a70 */
[----:B------:R-:W-:-:S04]  /*3690*/  USEL UR19, UR19, 0x1, UP0 ;  /* 0x0000000113137887 */ /* 0x000fc80008000000 */
        /* <DEDUP_REMOVED lines=59> */
[----:B------:R-:W-:Y:S01]  /*3a50*/  USEL UR8, UR8, 0x1, UP0 ;  /* 0x0000000108087887 */ /* 0x000fe20008000000 */
[----:B------:R-:W1:Y:S03]  /*3a60*/  S2UR UR10, SR_CgaCtaId ;  /* 0x00000000000a79c3 */ /* 0x000e660000008800 */
[----:B------:R-:W-:-:S02]  /*3a70*/  UIADD3 UR9, UPT, UPT, UR8, 0x1, URZ ;  /* 0x0000000108097890 */ /* 0x000fc4000fffe0ff */
        /* <DEDUP_REMOVED lines=15> */
[----:B------:R-:W-:-:S03]  /*3b70*/  UMOV UR8, 0x400 ;  /* 0x0000040000087882 */ /* 0x000fc60000000000 */
[----:B------:R-:W-:Y:S02]  /*3b80*/  UISETP.EQ.XOR UP1, UPT, UR9, 0x18, UP1 ;  /* 0x000000180900788c */ /* 0x000fe40008f22a70 */
[----:B------:R-:W-:Y:S02]  /*3b90*/  UISETP.NE.AND UP0, UPT, UR9, 0x18, UPT ;  /* 0x000000180900788c */ /* 0x000fe4000bf05270 */
[----:B-1----:R-:W-:Y:S02]  /*3ba0*/  ULEA UR8, UR10, UR8, 0x18 ;  /* 0x000000080a087291 */ /* 0x002fe4000f8ec0ff */
[----:B------:R-:W-:Y:S02]  /*3bb0*/  USEL UR10, URZ, 0x1, !UP1 ;  /* 0x00000001ff0a7887 */ /* 0x000fe4000c800000 */
[----:B------:R-:W-:-:S04]  /*3bc0*/  USEL UR9, UR9, URZ, UP0 ;  /* 0x000000ff09097287 */ /* 0x000fc80008000000 */
[----:B------:R-:W-:Y:S01]  /*3bd0*/  ULEA UR9, UR9, UR8, 0x3 ;  /* 0x0000000809097291 */ /* 0x000fe2000f8e18ff */
[----:B------:R-:W-:-:S04]  /*3be0*/  LOP3.LUT R4, R4, UR10, RZ, 0x3c, !PT ;  /* 0x0000000a04047c12 */ /* 0x000fc8000f8e3cff */
[----:B------:R-:W-:-:S04]  /*3bf0*/  SHF.L.U32 R4, R4, 0x1f, RZ ;  /* 0x0000001f04047819 */ /* 0x000fc800000006ff */
[----:B------:R-:W1:Y:S02]  /*3c00*/  SYNCS.PHASECHK.TRANS64.TRYWAIT P0, [UR9+0xe0], R4 ;  /* 0x0000e004ff0075a7 */ /* 0x000e640008001109 */
[----:B-1----:R-:W-:Y:S05]  /*3c10*/  @!P0 BRA `(.L_x_39) ;  /* 0x000000a400808947 */ /* 0x002fea0003800000 */
.L_x_110:
[----:B------:R-:W-:Y:S02]  /*3c20*/  ELECT P0, URZ, PT ;  /* 0x0000000000ff782f */ /* 0x000fe40003800000 */
[----:B------:R-:W-:-:S11]  /*3c30*/  SHF.L.U32 R6, R6, 0x1f, RZ ;  /* 0x0000001f06067819 */ /* 0x000fd600000006ff */
[----:B-1----:R-:W-:-:S04]  /*3c40*/  @P0 IMAD.MOV.U32 R2, RZ, RZ, 0x2000 ;  /* 0x00002000ff020424 */ /* 0x002fc800078e00ff */
[----:B------:R1:W-:Y:S01]  /*3c50*/  @P0 SYNCS.ARRIVE.TRANS64 RZ, [UR9+0x20], R2 ;  /* 0x00002002ffff09a7 */ /* 0x0003e20008000009 */
[----:B------:R-:W2:Y:S02]  /*3c60*/  SYNCS.PHASECHK.TRANS64.TRYWAIT P0, [UR8+0x18], R6 ;  /* 0x00001806ff0075a7 */ /* 0x000ea40008001108 */
[----:B-12---:R-:W-:Y:S05]  /*3c70*/  @!P0 BRA `(.L_x_40) ;  /* 0x000000a400848947 */ /* 0x006fea0003800000 */
.L_x_112:
[----:B------:R-:W-:-:S13]  /*3c80*/  ELECT P0, URZ, PT ;  /* 0x0000000000ff782f */ /* 0x000fda0003800000 */
[----:B-1----:R-:W-:-:S04]  /*3c90*/  @P0 MOV R2, 0x2000 ;  /* 0x0000200000020802 */ /* 0x002fc80000000f00 */
[----:B------:R1:W-:Y:S03]  /*3ca0*/  @P0 SYNCS.ARRIVE.TRANS64 RZ, [UR8+0x8], R2 ;  /* 0x00000802ffff09a7 */ /* 0x0003e60008000008 */
.L_x_2:
[----:B------:R-:W-:-:S09]  /*3cb0*/  UISETP.GT.AND UP0, UPT, UR31, 0x7, UPT ;  /* 0x000000071f00788c */ /* 0x000fd2000bf04270 */
[----:B------:R-:W-:Y:S05]  /*3cc0*/  BRA.U UP0, `(.L_x_30) ;  /* 0x0000007d00487547 */ /* 0x000fea000b800000 */
.L_x_41:
[----:B------:R-:W-:-:S08]  /*3cd0*/  NOP ;  /* 0x0000000000007918 */ /* 0x000fd00000000000 */
[----:B------:R-:W5:Y:S02]  /*3ce0*/  USETMAXREG.TRY_ALLOC.CTAPOOL UP0, 0xa8 ;  /* 0x000000a8000079c8 */ /* 0x000f640008000600 */
[----:B-----5:R-:W-:Y:S05]  /*3cf0*/  BRA.U !UP0, `(.L_x_41) ;  /* 0xfffffffd08f47547 */ /* 0x020fea000b83ffff */
[----:B----4-:R-:W4:Y:S01]  /*3d00*/  LDCU UR8, c[0x0][0x60c] ;  /* 0x0000c180ff0877ac */ /* 0x010f220008000800 */
[----:B------:R-:W-:Y:S01]  /*3d10*/  UMOV UR12, 0x1 ;  /* 0x00000001000c7882 */ /* 0x000fe20000000000 */
[----:B----4-:R-:W-:Y:S01]  /*3d20*/  UISETP.GE.AND UP0, UPT, UR30, UR8, UPT ;  /* 0x000000081e00728c */ /* 0x010fe2000bf06270 */
[----:B------:R-:W-:Y:S08]  /*3d30*/  BAR.SYNC.DEFER_BLOCKING 0x2, 0x1a0 ;  /* 0x0086800000007b1d */ /* 0x000ff00000010000 */
[----:B------:R-:W-:Y:S05]  /*3d40*/  BRA.U UP0, `(.L_x_42) ;  /* 0x0000007900fc7547 */ /* 0x000fea000b800000 */
[----:B------:R-:W4:Y:S01]  /*3d50*/  S2UR UR8, SR_CgaCtaId ;  /* 0x00000000000879c3 */ /* 0x000f220000008800 */
[----:B------:R-:W-:Y:S01]  /*3d60*/  UISETP.GT.AND UP2, UPT, UR31, 0x3, UPT ;  /* 0x000000031f00788c */ /* 0x000fe2000bf44270 */
[----:B-1-3--:R-:W-:Y:S01]  /*3d70*/  HFMA2 R2, -RZ, RZ, -0.0 , 0 ;  /* 0x80000000ff027431 */ /* 0x00afe200000001ff */
[----:B------:R-:W-:Y:S01]  /*3d80*/  UMOV UR9, 0x400 ;  /* 0x0000040000097882 */ /* 0x000fe20000000000 */
[----:B------:R-:W1:Y:S01]  /*3d90*/  LDCU UR12, c[0x0][0x640] ;  /* 0x0000c800ff0c77ac */ /* 0x000e620008000800 */
[----:B------:R-:W3:Y:S01]  /*3da0*/  LDCU UR20, c[0x0][0x634] ;  /* 0x0000c680ff1477ac */ /* 0x000ee20008000800 */
[----:B------:R-:W5:Y:S01]  /*3db0*/  LDCU UR16, c[0x0][0x380] ;  /* 0x00007000ff1077ac */ /* 0x000f620008000800 */
[----:B-1----:R-:W-:Y:S02]  /*3dc0*/  UIMAD.WIDE.U32 UR12, UR30, UR12, URZ ;  /* 0x0000000c1e0c72a5 */ /* 0x002fe4000f8e00ff */
[----:B----4-:R-:W-:Y:S01]  /*3dd0*/  ULEA UR8, UR8, UR9, 0x18 ;  /* 0x0000000908087291 */ /* 0x010fe2000f8ec0ff */
[----:B------:R-:W1:Y:S03]  /*3de0*/  LDCU UR9, c[0x0][0x654] ;  /* 0x0000ca80ff0977ac */ /* 0x000e660008000800 */
[----:B------:R-:W-:-:S02]  /*3df0*/  UIADD3 UR11, UPT, UPT, UR8, 0x8, URZ ;  /* 0x00000008080b7890 */ /* 0x000fc4000fffe0ff */
[----:B------:R-:W-:Y:S02]  /*3e00*/  @!UP2 UIADD3 UR11, UPT, UPT, UR8, URZ, URZ ;  /* 0x000000ff080ba290 */ /* 0x000fe4000fffe0ff */
[----:B------:R-:W-:Y:S01]  /*3e10*/  UIADD3 UR17, UPT, UPT, -UR13, UR30, URZ ;  /* 0x0000001e0d117290 */ /* 0x000fe2000fffe1ff */
[----:B------:R-:W4:Y:S03]  /*3e20*/  LDCU UR12, c[0x0][0x63c] ;  /* 0x0000c780ff0c77ac */ /* 0x000f260008000800 */
[----:B------:R-:W-:-:S03]  /*3e30*/  USHF.R.U32.HI UR17, URZ, UR7, UR17 ;  /* 0x00000007ff117299 */ /* 0x000fc60008011611 */
[----:B------:R-:W2:Y:S01]  /*3e40*/  SYNCS.PHASECHK.TRANS64.TRYWAIT P0, [UR11+0x210], R2 ;  /* 0x00021002ff0075a7 */ /* 0x000ea2000800110b */
[----:B------:R-:W-:Y:S02]  /*3e50*/  UIADD3 UR10, UPT, UPT, UR11, 0x210, URZ ;  /* 0x000002100b0a7890 */ /* 0x000fe4000fffe0ff */
[----:B------:R-:W-:Y:S01]  /*3e60*/  UIADD3 UR17, UPT, UPT, UR13, UR17, URZ ;  /* 0x000000110d117290 */ /* 0x000fe2000fffe0ff */
[----:B------:R-:W2:Y:S03]  /*3e70*/  LDCU UR13, c[0x0][0x38c] ;  /* 0x00007180ff0d77ac */ /* 0x000ea60008000800 */
[----:B--2---:R-:W-:-:S04]  /*3e80*/  USHF.R.U32.HI UR17, URZ, UR6, UR17 ;  /* 0x00000006ff117299 */ /* 0x004fc80008011611 */
[----:B-1----:R-:W-:Y:S02]  /*3e90*/  UISETP.GE.AND UP0, UPT, UR17, UR9, UPT ;  /* 0x000000091100728c */ /* 0x002fe4000bf06270 */
[----:B------:R-:W-:Y:S02]  /*3ea0*/  UIADD3 UR17, UPT, UPT, -UR17, URZ, URZ ;  /* 0x000000ff11117290 */ /* 0x000fe4000fffe1ff */
[----:B------:R-:W-:Y:S02]  /*3eb0*/  UIADD3 UR9, UPT, UPT, UR11, 0x1a0, URZ ;  /* 0x000001a00b097890 */ /* 0x000fe4000fffe0ff */
[----:B------:R-:W-:Y:S02]  /*3ec0*/  USEL UR19, UR15, UR4, !UP0 ;  /* 0x000000040f137287 */ /* 0x000fe4000c000000 */
[----:B----4-:R-:W-:-:S03]  /*3ed0*/  UIMAD UR12, UR17, UR12, UR30 ;  /* 0x0000000c110c72a4 */ /* 0x010fc6000f8e021e */
[----:B---3--:R-:W1:Y:S02]  /*3ee0*/  @UP0 LDCU UR20, c[0x0][0x64c] ;  /* 0x0000c980ff1407ac */ /* 0x008e640008000800 */
[----:B-1---5:R-:W-:Y:S07]  /*3ef0*/  @!P0 BRA `(.L_x_43) ;  /* 0x000000a400008947 */ /* 0x022fee0003800000 */
.L_x_114:
[----:B------:R-:W2:Y:S01]  /*3f00*/  SYNCS.PHASECHK.TRANS64.TRYWAIT P0, [UR9], RZ ;  /* 0x000000ffff0075a7 */ /* 0x000ea20008001109 */
[----:B------:R-:W-:Y:S01]  /*3f10*/  UIMAD.WIDE.U32 UR20, UR12, UR20, URZ ;  /* 0x000000140c1472a5 */ /* 0x000fe2000f8e00ff */
[----:B------:R-:W-:Y:S01]  /*3f20*/  IMAD.U32 R4, R0, 0x10000, RZ ;  /* 0x0001000000047824 */ /* 0x000fe200078e00ff */
[----:B------:R-:W3:Y:S01]  /*3f30*/  LDCU UR17, c[0x0][0x614] ;  /* 0x0000c280ff1177ac */ /* 0x000ee20008000800 */
[----:B------:R-:W-:Y:S02]  /*3f40*/  ULOP3.LUT UR19, UR19, 0xff, URZ, 0xc0, !UPT ;  /* 0x000000ff13137892 */ /* 0x000fe4000f8ec0ff */
[----:B------:R-:W-:Y:S02]  /*3f50*/  UIADD3 UR12, UPT, UPT, UR12, -UR21, URZ ;  /* 0x800000150c0c7290 */ /* 0x000fe4000fffe0ff */
[----:B------:R-:W-:Y:S02]  /*3f60*/  USEL UR18, UR14, UR5, !UP0 ;  /* 0x000000050e127287 */ /* 0x000fe4000c000000 */
[----:B------:R-:W-:-:S02]  /*3f70*/  USHF.R.U32.HI UR19, URZ, UR19, UR12 ;  /* 0x00000013ff137299 */ /* 0x000fc4000801160c */
[----:B------:R-:W-:Y:S02]  /*3f80*/  ULOP3.LUT UR18, UR18, 0xff, URZ, 0xc0, !UPT ;  /* 0x000000ff12127892 */ /* 0x000fe4000f8ec0ff */
[----:B------:R-:W-:Y:S02]  /*3f90*/  UIADD3 UR19, UPT, UPT, UR21, UR19, URZ ;  /* 0x0000001315137290 */ /* 0x000fe4000fffe0ff */
[----:B------:R-:W-:Y:S02]  /*3fa0*/  UIADD3 UR12, UPT, UPT, UR13, -UR16, URZ ;  /* 0x800000100d0c7290 */ /* 0x000fe4000fffe0ff */
[----:B------:R-:W-:Y:S02]  /*3fb0*/  USHF.R.U32.HI UR18, URZ, UR18, UR19 ;  /* 0x00000012ff127299 */ /* 0x000fe40008011613 */
[----:B------:R-:W-:Y:S02]  /*3fc0*/  UIADD3 UR24, UPT, UPT, UR13, -0x1, URZ ;  /* 0xffffffff0d187890 */ /* 0x000fe4000fffe0ff */
[----:B---3--:R-:W-:-:S02]  /*3fd0*/  UIADD3 UR19, UPT, UPT, -UR18, UR17, URZ ;  /* 0x0000001112137290 */ /* 0x008fc4000fffe1ff */
[----:B------:R-:W-:Y:S02]  /*3fe0*/  UIADD3 UR20, UPT, UPT, -UR13, URZ, URZ ;  /* 0x000000ff0d147290 */ /* 0x000fe4000fffe1ff */
[----:B------:R-:W-:Y:S02]  /*3ff0*/  ULEA UR12, UR19, UR12, 0x8 ;  /* 0x0000000c130c7291 */ /* 0x000fe4000f8e40ff */
[----:B------:R-:W-:Y:S02]  /*4000*/  USHF.R.S32.HI UR19, URZ, 0x1f, UR24 ;  /* 0x0000001fff137899 */ /* 0x000fe40008011418 */
[----:B------:R-:W-:Y:S02]  /*4010*/  UIADD3 UR21, UPT, UPT, -UR12, URZ, URZ ;  /* 0x000000ff0c157290 */ /* 0x000fe4000fffe1ff */
[----:B------:R-:W-:Y:S02]  /*4020*/  USHF.R.S32.HI UR20, URZ, 0x1f, UR20 ;  /* 0x0000001fff147899 */ /* 0x000fe40008011414 */
[----:B------:R-:W-:-:S02]  /*4030*/  UIADD3 UR25, UPT, UPT, UR12, -0x1, URZ ;  /* 0xffffffff0c197890 */ /* 0x000fc4000fffe0ff */
[----:B------:R-:W-:Y:S02]  /*4040*/  USHF.R.S32.HI UR21, URZ, 0x1f, UR21 ;  /* 0x0000001fff157899 */ /* 0x000fe40008011415 */
[----:B------:R-:W-:Y:S02]  /*4050*/  UISETP.GT.AND UP0, UPT, UR13, URZ, UPT ;  /* 0x000000ff0d00728c */ /* 0x000fe4000bf04270 */
[----:B------:R-:W-:Y:S02]  /*4060*/  ULEA.HI UR19, UR19, UR24, URZ, 0x7 ;  /* 0x0000001813137291 */ /* 0x000fe4000f8f38ff */
[----:B------:R-:W-:Y:S02]  /*4070*/  ULEA.HI UR20, UR20, -UR13, URZ, 0x7 ;  /* 0x8000000d14147291 */ /* 0x000fe4000f8f38ff */
[----:B------:R-:W-:Y:S02]  /*4080*/  USHF.R.S32.HI UR24, URZ, 0x1f, UR25 ;  /* 0x0000001fff187899 */ /* 0x000fe40008011419 */
[----:B------:R-:W-:-:S02]  /*4090*/  ULEA.HI UR21, UR21, -UR12, URZ, 0x7 ;  /* 0x8000000c15157291 */ /* 0x000fc4000f8f38ff */
[----:B------:R-:W-:Y:S02]  /*40a0*/  USHF.R.S32.HI UR20, URZ, 0x7, UR20 ;  /* 0x00000007ff147899 */ /* 0x000fe40008011414 */
[----:B------:R-:W-:Y:S02]  /*40b0*/  UISETP.GT.AND UP1, UPT, UR12, URZ, UPT ;  /* 0x000000ff0c00728c */ /* 0x000fe4000bf24270 */
[----:B------:R-:W-:Y:S02]  /*40c0*/  ULEA.HI UR24, UR24, UR25, URZ, 0x7 ;  /* 0x0000001918187291 */ /* 0x000fe4000f8f38ff */
[----:B------:R-:W-:Y:S01]  /*40d0*/  USHF.R.S32.HI UR21, URZ, 0x7, UR21 ;  /* 0x00000007ff157899 */ /* 0x000fe20008011415 */
[----:B------:R-:W-:Y:S01]  /*40e0*/  UMOV UR26, 0x0 ;  /* 0x00000000001a7882 */ /* 0x000fe20000000000 */
[----:B------:R-:W-:Y:S01]  /*40f0*/  UMOV UR27, 0x1 ;  /* 0x00000001001b7882 */ /* 0x000fe20000000000 */
[----:B------:R-:W-:Y:S02]  /*4100*/  ULEA.HI.SX32 UR24, UR24, 0x1, 0x19 ;  /* 0x0000000118187891 */ /* 0x000fe4000f8fcaff */
[----:B------:R-:W-:-:S02]  /*4110*/  @UP0 UIMAD.WIDE UR28, UR19, 0x2000000, UR26 ;  /* 0x02000000131c08a5 */ /* 0x000fc4000f8e021a */
[----:B------:R-:W-:Y:S02]  /*4120*/  UIADD3 UR21, UPT, UPT, -UR21, URZ, URZ ;  /* 0x000000ff15157290 */ /* 0x000fe4000fffe1ff */
[----:B------:R-:W-:Y:S02]  /*4130*/  UIADD3 UR20, UPT, UPT, -UR20, URZ, URZ ;  /* 0x000000ff14147290 */ /* 0x000fe4000fffe1ff */
[----:B------:R-:W-:Y:S02]  /*4140*/  USEL UR30, URZ, 0x80, !UP2 ;  /* 0x00000080ff1e7887 */ /* 0x000fe4000d000000 */
[----:B------:R-:W-:Y:S01]  /*4150*/  ULOP3.LUT UR18, URZ, UR18, URZ, 0x33, !UPT ;  /* 0x00000012ff127292 */ /* 0x000fe2000f8e33ff */
[----:B------:R-:W-:Y:S02]  /*4160*/  @!UP1 UMOV UR24, UR21 ;  /* 0x0000001500189c82 */ /* 0x000fe40008000000 */
[----:B------:R-:W-:Y:S01]  /*4170*/  @UP0 UMOV UR20, UR29 ;  /* 0x0000001d00140c82 */ /* 0x000fe20008000000 */
[----:B-1----:R-:W-:Y:S01]  /*4180*/  IMAD.U32 R3, RZ, RZ, UR30 ;  /* 0x0000001eff037e24 */ /* 0x002fe2000f8e00ff */
[----:B------:R-:W-:Y:S01]  /*4190*/  UISETP.LT.AND UP0, UPT, UR24, UR20, UPT ;  /* 0x000000141800728c */ /* 0x000fe2000bf01270 */
[----:B------:R-:W-:Y:S01]  /*41a0*/  MOV R2, UR30 ;  /* 0x0000001e00027c02 */ /* 0x000fe20008000f00 */
[----:B------:R-:W-:-:S02]  /*41b0*/  UIADD3 UR18, UPT, UPT, UR18, UR17, URZ ;  /* 0x0000001112127290 */ /* 0x000fc4000fffe0ff */
[----:B------:R-:W-:Y:S01]  /*41c0*/  USEL UR26, UR24, UR20, UP0 ;  /* 0x00000014181a7287 */ /* 0x000fe20008000000 */
[----:B------:R-:W-:Y:S02]  /*41d0*/  LOP3.LUT R3, R3, 0x600000, R4, 0xf8, !PT ;  /* 0x0060000003037812 */ /* 0x000fe400078ef804 */
[----:B------:R-:W-:Y:S01]  /*41e0*/  LOP3.LUT R2, R2, 0x7f, R0, 0xf8, !PT ;  /* 0x0000007f02027812 */ /* 0x000fe200078ef800 */
[----:B------:R-:W-:Y:S01]  /*41f0*/  UIADD3 UR29, UPT, UPT, UR26, -0x1, URZ ;  /* 0xffffffff1a1d7890 */ /* 0x000fe2000fffe0ff */
[----:B------:R-:W-:Y:S01]  /*4200*/  IMAD.U32 R154, RZ, RZ, UR18 ;  /* 0x00000012ff9a7e24 */ /* 0x000fe2000f8e00ff */
[----:B------:R-:W-:Y:S02]  /*4210*/  R2UR UR17, R3 ;  /* 0x00000000031172ca */ /* 0x000fe400000e0000 */
[----:B------:R-:W-:Y:S02]  /*4220*/  UISETP.LT.AND UP0, UPT, URZ, UR29, UPT ;  /* 0x0000001dff00728c */ /* 0x000fe4000bf01270 */
[----:B------:R-:W-:Y:S01]  /*4230*/  LEA R154, R154, R2, 0x8 ;  /* 0x000000029a9a7211 */ /* 0x000fe200078e40ff */
[----:B------:R-:W-:Y:S01]  /*4240*/  IMAD.MOV.U32 R2, RZ, RZ, 0x1 ;  /* 0x00000001ff027424 */ /* 0x000fe200078e00ff */
[----:B------:R-:W-:-:S04]  /*4250*/  USEL UR19, URZ, UR29, !UP0 ;  /* 0x0000001dff137287 */ /* 0x000fc8000c000000 */
[----:B------:R-:W-:-:S06]  /*4260*/  UIMAD UR19, UR19, -0x80, UR13 ;  /* 0xffffff80131378a4 */ /* 0x000fcc000f8e020d */
[----:B------:R-:W-:Y:S01]  /*4270*/  MOV R36, UR19 ;  /* 0x0000001300247c02 */ /* 0x000fe20008000f00 */
[----:B--2---:R-:W-:Y:S06]  /*4280*/  @!P0 BRA `(.L_x_44) ;  /* 0x000000a000388947 */ /* 0x004fec0003800000 */
.L_x_115:
[----:B------:R-:W-:Y:S01]  /*4290*/  IADD3 R36, PT, PT, R36, -UR16, R154 ;  /* 0x8000001024247c10 */ /* 0x000fe2000fffe09a */
[----:B------:R-:W1:Y:S01]  /*42a0*/  LDTM.x32 R4, tmem[UR17] ;  /* 0x00000011000479ee */ /* 0x000e6200082c0000 */
[C---:B------:R-:W-:Y:S01]  /*42b0*/  LOP3.LUT R84, R3.reuse, 0x20, RZ, 0xfc, !PT ;  /* 0x0000002003547812 */ /* 0x040fe200078efcff */
[----:B------:R-:W2:Y:S01]  /*42c0*/  LDCU UR17, c[0x0][0x600] ;  /* 0x0000c000ff1177ac */ /* 0x000ea20008000800 */
[----:B------:R-:W-:Y:S02]  /*42d0*/  VIADDMNMX R2, R36, R2, UR19, PT ;  /* 0x0000001324027e46 */ /* 0x000fe4000b800102 */
[----:B------:R-:W-:Y:S01]  /*42e0*/  R2UR UR16, R84 ;  /* 0x00000000541072ca */ /* 0x000fe200000e0000 */
[----:B------:R-:W-:Y:S01]  /*42f0*/  UIADD3 UR19, UPT, UPT, UR11, 0x1b0, URZ ;  /* 0x000001b00b137890 */ /* 0x000fe2000fffe0ff */
[C---:B------:R-:W-:Y:S01]  /*4300*/  LOP3.LUT R85, R3.reuse, 0x40, RZ, 0xfc, !PT ;  /* 0x0000004003557812 */ /* 0x040fe200078efcff */
[----:B------:R-:W-:Y:S01]  /*4310*/  IMAD.MOV R111, RZ, RZ, -R2 ;  /* 0x000000ffff6f7224 */ /* 0x000fe200078e0a02 */
[----:B------:R-:W-:Y:S01]  /*4320*/  LOP3.LUT R110, R3, 0x60, RZ, 0xfc, !PT ;  /* 0x00000060036e7812 */ /* 0x000fe200078efcff */
[----:B------:R-:W-:-:S03]  /*4330*/  IMAD.MOV.U32 R2, RZ, RZ, -0x1 ;  /* 0xffffffffff027424 */ /* 0x000fc600078e00ff */
[C---:B------:R-:W-:Y:S02]  /*4340*/  VIADDMNMX R36, R111.reuse, 0x20, RZ, !PT ;  /* 0x000000206f247846 */ /* 0x040fe400078001ff */
[----:B------:R-:W-:Y:S02]  /*4350*/  VIADDMNMX R136, R111, 0x60, RZ, !PT ;  /* 0x000000606f887846 */ /* 0x000fe400078001ff */
[--C-:B------:R-:W-:Y:S01]  /*4360*/  SHF.R.U32.HI R36, RZ, R36, R2.reuse ;  /* 0x00000024ff247219 */ /* 0x100fe20000011602 */
[----:B------:R-:W3:Y:S01]  /*4370*/  LDTM.x32 R52, tmem[UR16] ;  /* 0x00000010003479ee */ /* 0x000ee200082c0000 */
[----:B------:R-:W-:Y:S02]  /*4380*/  R2UR UR16, R85 ;  /* 0x00000000551072ca */ /* 0x000fe400000e0000 */
[----:B------:R-:W-:Y:S02]  /*4390*/  R2P PR, R36, 0x7e ;  /* 0x0000007e24007804 */ /* 0x000fe40000000000 */
[----:B------:R-:W-:-:S03]  /*43a0*/  SHF.R.U32.HI R136, RZ, R136, R2 ;  /* 0x00000088ff887219 */ /* 0x000fc60000011602 */
[----:B-1----:R-:W-:Y:S02]  /*43b0*/  SEL R97, R5, 0xff800000, P1 ;  /* 0xff80000005617807 */ /* 0x002fe40000800000 */
[----:B------:R-:W-:Y:S02]  /*43c0*/  SEL R86, R6, 0xff800000, P2 ;  /* 0xff80000006567807 */ /* 0x000fe40001000000 */
[----:B------:R-:W-:Y:S02]  /*43d0*/  SEL R87, R7, 0xff800000, P3 ;  /* 0xff80000007577807 */ /* 0x000fe40001800000 */
[----:B------:R-:W-:Y:S02]  /*43e0*/  SEL R88, R8, 0xff800000, P4 ;  /* 0xff80000008587807 */ /* 0x000fe40002000000 */
[----:B------:R-:W-:Y:S02]  /*43f0*/  SEL R89, R9, 0xff800000, P5 ;  /* 0xff80000009597807 */ /* 0x000fe40002800000 */
[----:B------:R-:W-:-:S02]  /*4400*/  SEL R100, R10, 0xff800000, P6 ;  /* 0xff8000000a647807 */ /* 0x000fc40003000000 */
[C---:B------:R-:W-:Y:S02]  /*4410*/  R2P PR, R36.reuse.B1, 0x7f ;  /* 0x0000007f24007804 */ /* 0x040fe40000001000 */
[----:B------:R-:W-:-:S03]  /*4420*/  LOP3.LUT R5, R36, 0x1, RZ, 0xc0, !PT ;  /* 0x0000000124057812 */ /* 0x000fc600078ec0ff */
[----:B------:R-:W-:Y:S02]  /*4430*/  SEL R90, R12, 0xff800000, P0 ;  /* 0xff8000000c5a7807 */ /* 0x000fe40000000000 */
[----:B------:R-:W-:Y:S02]  /*4440*/  SEL R91, R13, 0xff800000, P1 ;  /* 0xff8000000d5b7807 */ /* 0x000fe40000800000 */
[----:B------:R-:W-:Y:S02]  /*4450*/  SEL R92, R14, 0xff800000, P2 ;  /* 0xff8000000e5c7807 */ /* 0x000fe40001000000 */
[----:B------:R-:W-:Y:S02]  /*4460*/  SEL R93, R15, 0xff800000, P3 ;  /* 0xff8000000f5d7807 */ /* 0x000fe40001800000 */
[----:B------:R-:W-:Y:S02]  /*4470*/  SEL R94, R16, 0xff800000, P4 ;  /* 0xff800000105e7807 */ /* 0x000fe40002000000 */
[----:B------:R-:W-:-:S02]  /*4480*/  SEL R95, R17, 0xff800000, P5 ;  /* 0xff800000115f7807 */ /* 0x000fc40002800000 */
[----:B------:R-:W-:Y:S02]  /*4490*/  SEL R106, R18, 0xff800000, P6 ;  /* 0xff800000126a7807 */ /* 0x000fe40003000000 */
[----:B------:R-:W-:-:S05]  /*44a0*/  R2P PR, R36.B2, 0x7f ;  /* 0x0000007f24007804 */ /* 0x000fca0000002000 */
        /* <DEDUP_REMOVED lines=9> */
[----:B------:R-:W-:Y:S02]  /*4540*/  ISETP.NE.U32.AND P0, PT, R5, 0x1, PT ;  /* 0x000000010500780c */ /* 0x000fe40003f05070 */
[----:B------:R-:W-:Y:S02]  /*4550*/  SEL R109, R29, 0xff800000, P1 ;  /* 0xff8000001d6d7807 */ /* 0x000fe40000800000 */
[----:B------:R-:W-:Y:S02]  /*4560*/  LOP3.LUT P1, RZ, R36, 0x80, RZ, 0xc0, !PT ;  /* 0x0000008024ff7812 */ /* 0x000fe4000782c0ff */
[----:B------:R-:W-:Y:S02]  /*4570*/  SEL R96, R4, 0xff800000, !P0 ;  /* 0xff80000004607807 */ /* 0x000fe40004000000 */
[----:B------:R-:W-:-:S02]  /*4580*/  LOP3.LUT P0, RZ, R36, 0x8000, RZ, 0xc0, !PT ;  /* 0x0000800024ff7812 */ /* 0x000fc4000780c0ff */
[----:B------:R-:W-:Y:S02]  /*4590*/  VIADDMNMX R4, R111, 0x40, RZ, !PT ;  /* 0x000000406f047846 */ /* 0x000fe400078001ff */
[----:B------:R-:W-:Y:S02]  /*45a0*/  SEL R101, R11, 0xff800000, P1 ;  /* 0xff8000000b657807 */ /* 0x000fe40000800000 */
[C---:B------:R-:W-:Y:S02]  /*45b0*/  LOP3.LUT P1, RZ, R36.reuse, 0x800000, RZ, 0xc0, !PT ;  /* 0x0080000024ff7812 */ /* 0x040fe4000782c0ff */
[----:B------:R-:W-:Y:S02]  /*45c0*/  SEL R107, R19, 0xff800000, P0 ;  /* 0xff800000136b7807 */ /* 0x000fe40000000000 */
[----:B------:R-:W-:Y:S02]  /*45d0*/  ISETP.GT.AND P0, PT, R36, -0x1, PT ;  /* 0xffffffff2400780c */ /* 0x000fe40003f04270 */
[----:B------:R-:W-:-:S02]  /*45e0*/  SHF.R.U32.HI R4, RZ, R4, R2 ;  /* 0x00000004ff047219 */ /* 0x000fc40000011602 */
[----:B------:R-:W-:Y:S02]  /*45f0*/  SEL R113, R27, 0xff800000, P1 ;  /* 0xff8000001b717807 */ /* 0x000fe40000800000 */
[----:B------:R-:W-:Y:S02]  /*4600*/  SEL R114, R30, 0xff800000, P2 ;  /* 0xff8000001e727807 */ /* 0x000fe40001000000 */
[----:B------:R-:W-:Y:S02]  /*4610*/  SEL R115, R31, 0xff800000, P3 ;  /* 0xff8000001f737807 */ /* 0x000fe40001800000 */
[----:B------:R-:W-:Y:S02]  /*4620*/  SEL R116, R32, 0xff800000, P4 ;  /* 0xff80000020747807 */ /* 0x000fe40002000000 */
[----:B------:R-:W-:Y:S02]  /*4630*/  SEL R117, R33, 0xff800000, P5 ;  /* 0xff80000021757807 */ /* 0x000fe40002800000 */
[----:B------:R-:W-:-:S02]  /*4640*/  SEL R118, R34, 0xff800000, P6 ;  /* 0xff80000022767807 */ /* 0x000fc40003000000 */
[----:B------:R-:W-:Y:S02]  /*4650*/  R2P PR, R4, 0x7e ;  /* 0x0000007e04007804 */ /* 0x000fe40000000000 */
[----:B------:R-:W-:Y:S02]  /*4660*/  SEL R119, R35, 0xff800000, !P0 ;  /* 0xff80000023777807 */ /* 0x000fe40004000000 */
[----:B------:R-:W1:Y:S01]  /*4670*/  LDTM.x32 R20, tmem[UR16] ;  /* 0x00000010001479ee */ /* 0x000e6200082c0000 */
[----:B---3--:R-:W-:Y:S02]  /*4680*/  SEL R53, R53, 0xff800000, P1 ;  /* 0xff80000035357807 */ /* 0x008fe40000800000 */
[----:B------:R-:W-:Y:S02]  /*4690*/  SEL R54, R54, 0xff800000, P2 ;  /* 0xff80000036367807 */ /* 0x000fe40001000000 */
[----:B------:R-:W-:Y:S02]  /*46a0*/  SEL R55, R55, 0xff800000, P3 ;  /* 0xff80000037377807 */ /* 0x000fe40001800000 */
[----:B------:R-:W-:-:S02]  /*46b0*/  SEL R56, R56, 0xff800000, P4 ;  /* 0xff80000038387807 */ /* 0x000fc40002000000 */
[----:B------:R-:W-:Y:S02]  /*46c0*/  SEL R57, R57, 0xff800000, P5 ;  /* 0xff80000039397807 */ /* 0x000fe40002800000 */
[----:B------:R-:W-:Y:S02]  /*46d0*/  SEL R58, R58, 0xff800000, P6 ;  /* 0xff8000003a3a7807 */ /* 0x000fe40003000000 */
[C---:B------:R-:W-:Y:S02]  /*46e0*/  R2P PR, R4.reuse.B1, 0x7f ;  /* 0x0000007f04007804 */ /* 0x040fe40000001000 */
[----:B------:R-:W-:Y:S02]  /*46f0*/  LOP3.LUT R5, R4, 0x1, RZ, 0xc0, !PT ;  /* 0x0000000104057812 */ /* 0x000fe400078ec0ff */
[----:B------:R-:W-:Y:S02]  /*4700*/  R2UR UR16, R110 ;  /* 0x000000006e1072ca */ /* 0x000fe400000e0000 */
[----:B------:R-:W-:-:S02]  /*4710*/  SEL R60, R60, 0xff800000, P0 ;  /* 0xff8000003c3c7807 */ /* 0x000fc40000000000 */
[----:B------:R-:W-:Y:S02]  /*4720*/  SEL R61, R61, 0xff800000, P1 ;  /* 0xff8000003d3d7807 */ /* 0x000fe40000800000 */
[----:B------:R-:W-:Y:S02]  /*4730*/  SEL R62, R62, 0xff800000, P2 ;  /* 0xff8000003e3e7807 */ /* 0x000fe40001000000 */
[----:B------:R-:W-:Y:S02]  /*4740*/  SEL R63, R63, 0xff800000, P3 ;  /* 0xff8000003f3f7807 */ /* 0x000fe40001800000 */
[----:B------:R-:W-:Y:S02]  /*4750*/  SEL R64, R64, 0xff800000, P4 ;  /* 0xff80000040407807 */ /* 0x000fe40002000000 */
[----:B------:R-:W-:Y:S02]  /*4760*/  SEL R65, R65, 0xff800000, P5 ;  /* 0xff80000041417807 */ /* 0x000fe40002800000 */
[----:B------:R-:W-:-:S02]  /*4770*/  SEL R66, R66, 0xff800000, P6 ;  /* 0xff80000042427807 */ /* 0x000fc40003000000 */
[----:B------:R-:W-:Y:S02]  /*4780*/  R2P PR, R4.B2, 0x7f ;  /* 0x0000007f04007804 */ /* 0x000fe40000002000 */
[----:B------:R-:W-:-:S03]  /*4790*/  VIADDMNMX R111, R111, 0x80, RZ, !PT ;  /* 0x000000806f6f7846 */ /* 0x000fc600078001ff */
[----:B------:R-:W-:Y:S02]  /*47a0*/  SEL R68, R68, 0xff800000, P0 ;  /* 0xff80000044447807 */ /* 0x000fe40000000000 */
[----:B------:R-:W-:Y:S02]  /*47b0*/  SEL R69, R69, 0xff800000, P1 ;  /* 0xff80000045457807 */ /* 0x000fe40000800000 */
[----:B------:R-:W-:Y:S02]  /*47c0*/  SEL R70, R70, 0xff800000, P2 ;  /* 0xff80000046467807 */ /* 0x000fe40001000000 */
[----:B------:R-:W-:Y:S02]  /*47d0*/  SEL R71, R71, 0xff800000, P3 ;  /* 0xff80000047477807 */ /* 0x000fe40001800000 */
[----:B------:R-:W-:Y:S02]  /*47e0*/  SEL R72, R72, 0xff800000, P4 ;  /* 0xff80000048487807 */ /* 0x000fe40002000000 */
[----:B------:R-:W-:-:S02]  /*47f0*/  SEL R73, R73, 0xff800000, P5 ;  /* 0xff80000049497807 */ /* 0x000fc40002800000 */
[----:B------:R-:W-:Y:S02]  /*4800*/  SEL R74, R74, 0xff800000, P6 ;  /* 0xff8000004a4a7807 */ /* 0x000fe40003000000 */
[----:B------:R-:W-:Y:S02]  /*4810*/  R2P PR, R4.B3, 0x7f ;  /* 0x0000007f04007804 */ /* 0x000fe40000003000 */
[----:B------:R-:W-:-:S03]  /*4820*/  SHF.R.U32.HI R2, RZ, R111, R2 ;  /* 0x0000006fff027219 */ /* 0x000fc60000011602 */
[----:B------:R-:W-:Y:S02]  /*4830*/  SEL R76, R76, 0xff800000, P0 ;  /* 0xff8000004c4c7807 */ /* 0x000fe40000000000 */
[----:B------:R-:W-:Y:S02]  /*4840*/  ISETP.NE.U32.AND P0, PT, R5, 0x1, PT ;  /* 0x000000010500780c */ /* 0x000fe40003f05070 */
[----:B------:R-:W-:Y:S02]  /*4850*/  SEL R77, R77, 0xff800000, P1 ;  /* 0xff8000004d4d7807 */ /* 0x000fe40000800000 */
[----:B------:R-:W-:Y:S02]  /*4860*/  LOP3.LUT P1, RZ, R4, 0x80, RZ, 0xc0, !PT ;  /* 0x0000008004ff7812 */ /* 0x000fe4000782c0ff */
[----:B------:R-:W-:Y:S02]  /*4870*/  SEL R52, R52, 0xff800000, !P0 ;  /* 0xff80000034347807 */ /* 0x000fe40004000000 */
[----:B------:R-:W-:-:S02]  /*4880*/  LOP3.LUT P0, RZ, R4, 0x8000, RZ, 0xc0, !PT ;  /* 0x0000800004ff7812 */ /* 0x000fc4000780c0ff */
[----:B------:R-:W-:Y:S02]  /*4890*/  SEL R59, R59, 0xff800000, P1 ;  /* 0xff8000003b3b7807 */ /* 0x000fe40000800000 */
[C---:B------:R-:W-:Y:S02]  /*48a0*/  LOP3.LUT P1, RZ, R4.reuse, 0x800000, RZ, 0xc0, !PT ;  /* 0x0080000004ff7812 */ /* 0x040fe4000782c0ff */
[----:B------:R-:W-:Y:S02]  /*48b0*/  SEL R67, R67, 0xff800000, P0 ;  /* 0xff80000043437807 */ /* 0x000fe40000000000 */
[----:B------:R-:W-:Y:S02]  /*48c0*/  ISETP.GT.AND P0, PT, R4, -0x1, PT ;  /* 0xffffffff0400780c */ /* 0x000fe40003f04270 */
[----:B------:R-:W-:Y:S02]  /*48d0*/  SEL R75, R75, 0xff800000, P1 ;  /* 0xff8000004b4b7807 */ /* 0x000fe40000800000 */
[----:B------:R-:W-:-:S02]  /*48e0*/  SEL R78, R78, 0xff800000, P2 ;  /* 0xff8000004e4e7807 */ /* 0x000fc40001000000 */
[----:B------:R-:W-:Y:S02]  /*48f0*/  SEL R79, R79, 0xff800000, P3 ;  /* 0xff8000004f4f7807 */ /* 0x000fe40001800000 */
[----:B------:R-:W-:Y:S02]  /*4900*/  SEL R80, R80, 0xff800000, P4 ;  /* 0xff80000050507807 */ /* 0x000fe40002000000 */
[----:B------:R-:W-:Y:S02]  /*4910*/  SEL R81, R81, 0xff800000, P5 ;  /* 0xff80000051517807 */ /* 0x000fe40002800000 */
[----:B------:R-:W-:Y:S02]  /*4920*/  SEL R82, R82, 0xff800000, P6 ;  /* 0xff80000052527807 */ /* 0x000fe40003000000 */
[----:B------:R-:W-:Y:S02]  /*4930*/  R2P PR, R136, 0x7e ;  /* 0x0000007e88007804 */ /* 0x000fe40000000000 */
[----:B------:R-:W-:-:S02]  /*4940*/  SEL R83, R83, 0xff800000, !P0 ;  /* 0xff80000053537807 */ /* 0x000fc40004000000 */
[----:B------:R-:W-:Y:S02]  /*4950*/  LOP3.LUT R4, R136, 0x1, RZ, 0xc0, !PT ;  /* 0x0000000188047812 */ /* 0x000fe400078ec0ff */
[----:B-1----:R-:W-:Y:S02]  /*4960*/  SEL R127, R21, 0xff800000, P1 ;  /* 0xff800000157f7807 */ /* 0x002fe40000800000 */
        /* <DEDUP_REMOVED lines=17> */
[----:B------:R-:W-:Y:S02]  /*4a80*/  SEL R126, R20, 0xff800000, !P0 ;  /* 0xff800000147e7807 */ /* 0x000fe40004000000 */
[----:B------:R-:W-:Y:S02]  /*4a90*/  LOP3.LUT P0, RZ, R136, 0x80, RZ, 0xc0, !PT ;  /* 0x0000008088ff7812 */ /* 0x000fe4000780c0ff */
[----:B------:R-:W-:-:S02]  /*4aa0*/  SEL R38, R38, 0xff800000, P2 ;  /* 0xff80000026267807 */ /* 0x000fc40001000000 */
[----:B------:R-:W-:Y:S02]  /*4ab0*/  SEL R131, R27, 0xff800000, P0 ;  /* 0xff8000001b837807 */ /* 0x000fe40000000000 */
[C---:B------:R-:W-:Y:S02]  /*4ac0*/  LOP3.LUT P0, RZ, R136.reuse, 0x8000, RZ, 0xc0, !PT ;  /* 0x0000800088ff7812 */ /* 0x040fe4000780c0ff */
[----:B------:R-:W-:Y:S02]  /*4ad0*/  SEL R39, R39, 0xff800000, P3 ;  /* 0xff80000027277807 */ /* 0x000fe40001800000 */
[----:B------:R-:W-:Y:S02]  /*4ae0*/  SEL R135, R35, 0xff800000, P0 ;  /* 0xff80000023877807 */ /* 0x000fe40000000000 */
[----:B------:R-:W1:Y:S01]  /*4af0*/  LDTM.x32 R4, tmem[UR16] ;  /* 0x00000010000479ee */ /* 0x000e6200082c0000 */
[----:B------:R-:W-:Y:S01]  /*4b00*/  LOP3.LUT P0, RZ, R136, 0x800000, RZ, 0xc0, !PT ;  /* 0x0080000088ff7812 */ /* 0x000fe2000780c0ff */
[----:B------:R-:W-:Y:S01]  /*4b10*/  USHF.R.S32.HI UR16, URZ, 0x1f, UR31 ;  /* 0x0000001fff107899 */ /* 0x000fe2000801141f */
[----:B------:R-:W-:-:S02]  /*4b20*/  SEL R40, R40, 0xff800000, P4 ;  /* 0xff80000028287807 */ /* 0x000fc40002000000 */
[----:B------:R-:W-:Y:S01]  /*4b30*/  SEL R43, R43, 0xff800000, P0 ;  /* 0xff8000002b2b7807 */ /* 0x000fe20000000000 */
[----:B------:R-:W-:Y:S01]  /*4b40*/  ULEA.HI UR16, UR16, UR31, URZ, 0x2 ;  /* 0x0000001f10107291 */ /* 0x000fe2000f8f10ff */
[----:B------:R-:W-:Y:S02]  /*4b50*/  SEL R41, R41, 0xff800000, P5 ;  /* 0xff80000029297807 */ /* 0x000fe40002800000 */
[----:B------:R-:W-:Y:S01]  /*4b60*/  SEL R42, R42, 0xff800000, P6 ;  /* 0xff8000002a2a7807 */ /* 0x000fe20003000000 */
[----:B------:R-:W-:Y:S01]  /*4b70*/  ULOP3.LUT UR16, UR16, 0xfffffffc, URZ, 0xc0, !UPT ;  /* 0xfffffffc10107892 */ /* 0x000fe2000f8ec0ff */
[----:B------:R-:W-:-:S03]  /*4b80*/  R2P PR, R136.B3, 0x7f ;  /* 0x0000007f88007804 */ /* 0x000fc60000003000 */
[----:B------:R-:W-:Y:S02]  /*4b90*/  UIADD3 UR16, UPT, UPT, UR31, -UR16, URZ ;  /* 0x800000101f107290 */ /* 0x000fe4000fffe0ff */
[----:B------:R-:W-:Y:S02]  /*4ba0*/  SEL R44, R44, 0xff800000, P0 ;  /* 0xff8000002c2c7807 */ /* 0x000fe40000000000 */
[----:B------:R-:W-:Y:S01]  /*4bb0*/  ISETP.GT.AND P0, PT, R136, -0x1, PT ;  /* 0xffffffff8800780c */ /* 0x000fe20003f04270 */
[----:B------:R-:W-:Y:S01]  /*4bc0*/  UIADD3 UR18, UPT, UPT, UR16, 0x4, URZ ;  /* 0x0000000410127890 */ /* 0x000fe2000fffe0ff */
[----:B------:R-:W-:Y:S01]  /*4bd0*/  SEL R45, R45, 0xff800000, P1 ;  /* 0xff8000002d2d7807 */ /* 0x000fe20000800000 */
[----:B------:R-:W-:Y:S01]  /*4be0*/  @!UP2 UIADD3 UR18, UPT, UPT, UR16, URZ, URZ ;  /* 0x000000ff1012a290 */ /* 0x000fe2000fffe0ff */
[----:B------:R-:W-:Y:S02]  /*4bf0*/  SEL R46, R46, 0xff800000, P2 ;  /* 0xff8000002e2e7807 */ /* 0x000fe40001000000 */
[----:B------:R-:W-:Y:S01]  /*4c00*/  SEL R47, R47, 0xff800000, P3 ;  /* 0xff8000002f2f7807 */ /* 0x000fe20001800000 */
[----:B------:R-:W-:Y:S01]  /*4c10*/  UIADD3 UR18, UPT, UPT, UR18, 0x3, URZ ;  /* 0x0000000312127890 */ /* 0x000fe2000fffe0ff */
[----:B------:R-:W-:-:S02]  /*4c20*/  SEL R48, R48, 0xff800000, P4 ;  /* 0xff80000030307807 */ /* 0x000fc40002000000 */
[----:B------:R-:W-:Y:S02]  /*4c30*/  SEL R49, R49, 0xff800000, P5 ;  /* 0xff80000031317807 */ /* 0x000fe40002800000 */
[----:B------:R-:W-:Y:S02]  /*4c40*/  SEL R50, R50, 0xff800000, P6 ;  /* 0xff80000032327807 */ /* 0x000fe40003000000 */
[----:B------:R-:W-:Y:S02]  /*4c50*/  R2P PR, R2, 0x7e ;  /* 0x0000007e02007804 */ /* 0x000fe40000000000 */
[----:B------:R-:W-:Y:S02]  /*4c60*/  SEL R51, R51, 0xff800000, !P0 ;  /* 0xff80000033337807 */ /* 0x000fe40004000000 */
[----:B------:R-:W-:Y:S02]  /*4c70*/  R2UR UR16, R85 ;  /* 0x00000000551072ca */ /* 0x000fe400000e0000 */
[----:B-1----:R-:W-:-:S02]  /*4c80*/  SEL R5, R5, 0xff800000, P1 ;  /* 0xff80000005057807 */ /* 0x002fc40000800000 */
[----:B------:R-:W-:Y:S02]  /*4c90*/  SEL R6, R6, 0xff800000, P2 ;  /* 0xff80000006067807 */ /* 0x000fe40001000000 */
[----:B------:R-:W-:Y:S02]  /*4ca0*/  SEL R7, R7, 0xff800000, P3 ;  /* 0xff80000007077807 */ /* 0x000fe40001800000 */
[----:B------:R-:W-:Y:S02]  /*4cb0*/  SEL R8, R8, 0xff800000, P4 ;  /* 0xff80000008087807 */ /* 0x000fe40002000000 */
[----:B------:R-:W-:Y:S02]  /*4cc0*/  SEL R9, R9, 0xff800000, P5 ;  /* 0xff80000009097807 */ /* 0x000fe40002800000 */
        /* <DEDUP_REMOVED lines=9> */
[C---:B------:R-:W-:Y:S02]  /*4d60*/  R2P PR, R2.reuse.B2, 0x7f ;  /* 0x0000007f02007804 */ /* 0x040fe40000002000 */
[----:B------:R-:W-:Y:S02]  /*4d70*/  LOP3.LUT R12, R2, 0x1, RZ, 0xc0, !PT ;  /* 0x00000001020c7812 */ /* 0x000fe400078ec0ff */
[----:B------:R-:W-:Y:S02]  /*4d80*/  FMNMX R14, R88, R89, !PT ;  /* 0x00000059580e7209 */ /* 0x000fe40007800000 */
[----:B------:R-:W-:Y:S02]  /*4d90*/  SEL R144, R20, 0xff800000, P0 ;  /* 0xff80000014907807 */ /* 0x000fe40000000000 */
[----:B------:R-:W-:-:S02]  /*4da0*/  ISETP.NE.U32.AND P0, PT, R12, 0x1, PT ;  /* 0x000000010c00780c */ /* 0x000fc40003f05070 */
[----:B------:R-:W-:Y:S02]  /*4db0*/  SEL R145, R21, 0xff800000, P1 ;  /* 0xff80000015917807 */ /* 0x000fe40000800000 */
[----:B------:R-:W-:Y:S02]  /*4dc0*/  SEL R4, R4, 0xff800000, !P0 ;  /* 0xff80000004047807 */ /* 0x000fe40004000000 */
[----:B------:R-:W-:Y:S02]  /*4dd0*/  LOP3.LUT P0, RZ, R2, 0x80, RZ, 0xc0, !PT ;  /* 0x0000008002ff7812 */ /* 0x000fe4000780c0ff */
[----:B------:R-:W-:Y:S02]  /*4de0*/  SEL R150, R22, 0xff800000, P2 ;  /* 0xff80000016967807 */ /* 0x000fe40001000000 */
[----:B------:R-:W-:Y:S02]  /*4df0*/  SEL R11, R11, 0xff800000, P0 ;  /* 0xff8000000b0b7807 */ /* 0x000fe40000000000 */
[----:B------:R-:W-:-:S02]  /*4e00*/  LOP3.LUT P0, RZ, R2, 0x8000, RZ, 0xc0, !PT ;  /* 0x0000800002ff7812 */ /* 0x000fc4000780c0ff */
[----:B------:R-:W-:Y:S02]  /*4e10*/  SEL R151, R23, 0xff800000, P3 ;  /* 0xff80000017977807 */ /* 0x000fe40001800000 */
[----:B------:R-:W-:Y:S02]  /*4e20*/  SEL R143, R19, 0xff800000, P0 ;  /* 0xff800000138f7807 */ /* 0x000fe40000000000 */
[----:B------:R-:W-:Y:S02]  /*4e30*/  LOP3.LUT P0, RZ, R2, 0x800000, RZ, 0xc0, !PT ;  /* 0x0080000002ff7812 */ /* 0x000fe4000780c0ff */
[----:B------:R-:W-:Y:S02]  /*4e40*/  SEL R152, R24, 0xff800000, P4 ;  /* 0xff80000018987807 */ /* 0x000fe40002000000 */
[----:B------:R-:W-:Y:S02]  /*4e50*/  SEL R149, R27, 0xff800000, P0 ;  /* 0xff8000001b957807 */ /* 0x000fe40000000000 */
[----:B------:R-:W-:-:S02]  /*4e60*/  SEL R153, R25, 0xff800000, P5 ;  /* 0xff80000019997807 */ /* 0x000fc40002800000 */
[----:B------:R-:W-:Y:S02]  /*4e70*/  SEL R148, R26, 0xff800000, P6 ;  /* 0xff8000001a947807 */ /* 0x000fe40003000000 */
[----:B------:R-:W-:Y:S02]  /*4e80*/  R2P PR, R2.B3, 0x7f ;  /* 0x0000007f02007804 */ /* 0x000fe40000003000 */
[----:B------:R-:W-:Y:S02]  /*4e90*/  FMNMX R12, R96, R97, !PT ;  /* 0x00000061600c7209 */ /* 0x000fe40007800000 */
[----:B------:R-:W-:Y:S02]  /*4ea0*/  FMNMX R13, R100, R101, !PT ;  /* 0x00000065640d7209 */ /* 0x000fe40007800000 */
[----:B------:R-:W-:Y:S02]  /*4eb0*/  SEL R146, R28, 0xff800000, P0 ;  /* 0xff8000001c927807 */ /* 0x000fe40000000000 */
[----:B------:R-:W-:-:S02]  /*4ec0*/  ISETP.GT.AND P0, PT, R2, -0x1, PT ;  /* 0xffffffff0200780c */ /* 0x000fc40003f04270 */
[----:B------:R-:W-:Y:S02]  /*4ed0*/  FMNMX R2, R86, R87, !PT ;  /* 0x0000005756027209 */ /* 0x000fe40007800000 */
[----:B------:R-:W-:Y:S02]  /*4ee0*/  FMNMX3 R12, R12, R90, R91, !PT ;  /* 0x0000005a0c0c7276 */ /* 0x000fe4000780005b */
[----:B------:R-:W-:Y:S02]  /*4ef0*/  FMNMX3 R2, R2, R92, R93, !PT ;  /* 0x0000005c02027276 */ /* 0x000fe4000780005d */
[----:B------:R-:W-:Y:S02]  /*4f00*/  FMNMX3 R12, R12, R98, R99, !PT ;  /* 0x000000620c0c7276 */ /* 0x000fe40007800063 */
[----:B------:R-:W-:Y:S02]  /*4f10*/  FMNMX3 R2, R2, R102, R103, !PT ;  /* 0x0000006602027276 */ /* 0x000fe40007800067 */
[----:B------:R-:W-:-:S02]  /*4f20*/  FMNMX3 R14, R14, R94, R95, !PT ;  /* 0x0000005e0e0e7276 */ /* 0x000fc4000780005f */
[----:B------:R-:W-:Y:S02]  /*4f30*/  FMNMX3 R13, R13, R106, R107, !PT ;  /* 0x0000006a0d0d7276 */ /* 0x000fe4000780006b */
        /* <DEDUP_REMOVED lines=44> */
[----:B------:R-:W-:Y:S02]  /*5200*/  SEL R147, R29, 0xff800000, P1 ;  /* 0xff8000001d937807 */ /* 0x000fe40000800000 */
[----:B------:R-:W-:Y:S02]  /*5210*/  SEL R30, R30, 0xff800000, P2 ;  /* 0xff8000001e1e7807 */ /* 0x000fe40001000000 */
[----:B------:R-:W-:-:S02]  /*5220*/  SEL R31, R31, 0xff800000, P3 ;  /* 0xff8000001f1f7807 */ /* 0x000fc40001800000 */
[----:B------:R-:W-:Y:S02]  /*5230*/  FMNMX3 R12, R12, R144, R145, !PT ;  /* 0x000000900c0c7276 */ /* 0x000fe40007800091 */
[----:B------:R-:W-:Y:S02]  /*5240*/  FMNMX3 R2, R2, R150, R151, !PT ;  /* 0x0000009602027276 */ /* 0x000fe40007800097 */
[----:B------:R-:W-:Y:S02]  /*5250*/  FMNMX3 R14, R14, R140, R141, !PT ;  /* 0x0000008c0e0e7276 */ /* 0x000fe4000780008d */
[----:B------:R-:W-:Y:S02]  /*5260*/  FMNMX3 R13, R13, R142, R143, !PT ;  /* 0x0000008e0d0d7276 */ /* 0x000fe4000780008f */
[----:B------:R-:W-:Y:S02]  /*5270*/  SEL R35, R35, 0xff800000, !P0 ;  /* 0xff80000023237807 */ /* 0x000fe40004000000 */
[----:B------:R-:W-:-:S02]  /*5280*/  SEL R32, R32, 0xff800000, P4 ;  /* 0xff80000020207807 */ /* 0x000fc40002000000 */
[----:B------:R-:W-:Y:S02]  /*5290*/  SEL R33, R33, 0xff800000, P5 ;  /* 0xff80000021217807 */ /* 0x000fe40002800000 */
[----:B------:R-:W-:Y:S02]  /*52a0*/  SEL R34, R34, 0xff800000, P6 ;  /* 0xff80000022227807 */ /* 0x000fe40003000000 */
[----:B------:R-:W-:Y:S02]  /*52b0*/  FMNMX3 R12, R12, R146, R147, !PT ;  /* 0x000000920c0c7276 */ /* 0x000fe40007800093 */
[----:B------:R-:W-:Y:S02]  /*52c0*/  FMNMX3 R2, R2, R30, R31, !PT ;  /* 0x0000001e02027276 */ /* 0x000fe4000780001f */
[----:B------:R-:W-:Y:S02]  /*52d0*/  FMNMX3 R14, R14, R152, R153, !PT ;  /* 0x000000980e0e7276 */ /* 0x000fe40007800099 */
[----:B------:R-:W-:-:S02]  /*52e0*/  FMNMX3 R13, R13, R148, R149, !PT ;  /* 0x000000940d0d7276 */ /* 0x000fc40007800095 */
[----:B------:R-:W-:Y:S02]  /*52f0*/  FMNMX R2, R12, R2, !PT ;  /* 0x000000020c027209 */ /* 0x000fe40007800000 */
[----:B------:R-:W-:Y:S02]  /*5300*/  FMNMX3 R14, R14, R32, R33, !PT ;  /* 0x000000200e0e7276 */ /* 0x000fe40007800021 */
[----:B------:R-:W-:-:S04]  /*5310*/  FMNMX3 R13, R13, R34, R35, !PT ;  /* 0x000000220d0d7276 */ /* 0x000fc80007800023 */
[----:B------:R-:W-:Y:S01]  /*5320*/  FMNMX3 R155, R2, R14, R13, !PT ;  /* 0x0000000e029b7276 */ /* 0x000fe2000780000d */
[----:B--2---:R-:W-:-:S03]  /*5330*/  IMAD.U32 R2, RZ, RZ, UR17 ;  /* 0x00000011ff027e24 */ /* 0x004fc6000f8e00ff */
[----:B------:R-:W-:-:S04]  /*5340*/  FSETP.NEU.AND P0, PT, R155, -INF , PT ;  /* 0xff8000009b00780b */ /* 0x000fc80003f0d000 */
[----:B------:R-:W-:Y:S02]  /*5350*/  FSEL R12, R155, RZ, P0 ;  /* 0x000000ff9b0c7208 */ /* 0x000fe40000000000 */
[----:B------:R-:W-:-:S03]  /*5360*/  ELECT P0, URZ, PT ;  /* 0x0000000000ff782f */ /* 0x000fc60003800000 */
[----:B------:R-:W-:-:S04]  /*5370*/  FFMA R2, -R12, R2, 8 ;  /* 0x410000000c027423 */ /* 0x000fc80000000102 */
[--C-:B------:R-:W-:Y:S02]  /*5380*/  FFMA2 R12, R96.F32x2.HI_LO, UR17.F32, R2.reuse.F32 ;  /* 0x00000011600c7c49 */ /* 0x100fe40009200002 */
[--C-:B------:R-:W-:Y:S02]  /*5390*/  FFMA2 R14, R86.F32x2.HI_LO, UR17.F32, R2.reuse.F32 ;  /* 0x00000011560e7c49 */ /* 0x100fe40009200002 */
[--C-:B------:R-:W-:Y:S02]  /*53a0*/  FFMA2 R16, R88.F32x2.HI_LO, UR17.F32, R2.reuse.F32 ;  /* 0x0000001158107c49 */ /* 0x100fe40009200002 */
[--C-:B------:R-:W-:Y:S01]  /*53b0*/  FFMA2 R18, R100.F32x2.HI_LO, UR17.F32, R2.reuse.F32 ;  /* 0x0000001164127c49 */ /* 0x100fe20009200002 */
[----:B------:R-:W-:Y:S01]  /*53c0*/  MUFU.EX2 R12, R12 ;  /* 0x0000000c000c7308 */ /* 0x000fe20000000800 */
[--C-:B------:R-:W-:Y:S02]  /*53d0*/  FFMA2 R20, R90.F32x2.HI_LO, UR17.F32, R2.reuse.F32 ;  /* 0x000000115a147c49 */ /* 0x100fe40009200002 */
[----:B------:R-:W-:-:S02]  /*53e0*/  FFMA2 R22, R92.F32x2.HI_LO, UR17.F32, R2.F32 ;  /* 0x000000115c167c49 */ /* 0x000fc40009200002 */
[--C-:B------:R-:W-:Y:S02]  /*53f0*/  FFMA2 R24, R94.F32x2.HI_LO, UR17.F32, R2.reuse.F32 ;  /* 0x000000115e187c49 */ /* 0x100fe40009200002 */
[--C-:B------:R-:W-:Y:S01]  /*5400*/  FFMA2 R26, R106.F32x2.HI_LO, UR17.F32, R2.reuse.F32 ;  /* 0x000000116a1a7c49 */ /* 0x100fe20009200002 */
[----:B------:R-:W1:Y:S01]  /*5410*/  MUFU.EX2 R13, R13 ;  /* 0x0000000d000d7308 */ /* 0x000e620000000800 */
[--C-:B------:R-:W-:Y:S02]  /*5420*/  FFMA2 R28, R98.F32x2.HI_LO, UR17.F32, R2.reuse.F32 ;  /* 0x00000011621c7c49 */ /* 0x100fe40009200002 */
[--C-:B------:R-:W-:Y:S02]  /*5430*/  FFMA2 R86, R102.F32x2.HI_LO, UR17.F32, R2.reuse.F32 ;  /* 0x0000001166567c49 */ /* 0x100fe40009200002 */
[--C-:B------:R-:W-:Y:S02]  /*5440*/  FFMA2 R88, R104.F32x2.HI_LO, UR17.F32, R2.reuse.F32 ;  /* 0x0000001168587c49 */ /* 0x100fe40009200002 */
[--C-:B------:R-:W-:Y:S01]  /*5450*/  FFMA2 R90, R112.F32x2.HI_LO, UR17.F32, R2.reuse.F32 ;  /* 0x00000011705a7c49 */ /* 0x100fe20009200002 */
[----:B------:R-:W-:Y:S01]  /*5460*/  MUFU.EX2 R14, R14 ;  /* 0x0000000e000e7308 */ /* 0x000fe20000000800 */
[----:B------:R-:W-:-:S02]  /*5470*/  FFMA2 R92, R108.F32x2.HI_LO, UR17.F32, R2.F32 ;  /* 0x000000116c5c7c49 */ /* 0x000fc40009200002 */
[--C-:B------:R-:W-:Y:S02]  /*5480*/  FFMA2 R94, R114.F32x2.HI_LO, UR17.F32, R2.reuse.F32 ;  /* 0x00000011725e7c49 */ /* 0x100fe40009200002 */
[--C-:B------:R-:W-:Y:S02]  /*5490*/  FFMA2 R96, R116.F32x2.HI_LO, UR17.F32, R2.reuse.F32 ;  /* 0x0000001174607c49 */ /* 0x100fe40009200002 */
[--C-:B------:R-:W-:Y:S01]  /*54a0*/  FFMA2 R98, R118.F32x2.HI_LO, UR17.F32, R2.reuse.F32 ;  /* 0x0000001176627c49 */ /* 0x100fe20009200002 */
[----:B------:R-:W2:Y:S01]  /*54b0*/  MUFU.EX2 R15, R15 ;  /* 0x0000000f000f7308 */ /* 0x000ea20000000800 */
[--C-:B------:R-:W-:Y:S02]  /*54c0*/  FFMA2 R56, R56.F32x2.HI_LO, UR17.F32, R2.reuse.F32 ;  /* 0x0000001138387c49 */ /* 0x100fe40009200002 */
[--C-:B------:R-:W-:Y:S02]  /*54d0*/  FFMA2 R58, R58.F32x2.HI_LO, UR17.F32, R2.reuse.F32 ;  /* 0x000000113a3a7c49 */ /* 0x100fe40009200002 */
[----:B------:R-:W-:-:S02]  /*54e0*/  FFMA2 R118, R4.F32x2.HI_LO, UR17.F32, R2.F32 ;  /* 0x0000001104767c49 */ /* 0x000fc40009200002 */
[----:B------:R-:W-:Y:S02]  /*54f0*/  IMAD.U32 R4, RZ, RZ, UR18 ;  /* 0x00000012ff047e24 */ /* 0x000fe4000f8e00ff */
[--C-:B------:R-:W-:Y:S01]  /*5500*/  FFMA2 R102, R120.F32x2.HI_LO, UR17.F32, R2.reuse.F32 ;  /* 0x0000001178667c49 */ /* 0x100fe20009200002 */
[----:B------:R-:W-:Y:S01]  /*5510*/  MUFU.EX2 R16, R16 ;  /* 0x0000001000107308 */ /* 0x000fe20000000800 */
[--C-:B------:R-:W-:Y:S01]  /*5520*/  FFMA2 R120, R6.F32x2.HI_LO, UR17.F32, R2.reuse.F32 ;  /* 0x0000001106787c49 */ /* 0x100fe20009200002 */
[----:B-1----:R-:W-:Y:S01]  /*5530*/  F2FP.SATFINITE.E4M3.F32.PACK_AB_MERGE_C R5, R13, R12, RZ ;  /* 0x0000000c0d05723e */ /* 0x002fe200048070ff */
[--C-:B------:R-:W-:Y:S02]  /*5540*/  FFMA2 R52, R52.F32x2.HI_LO, UR17.F32, R2.reuse.F32 ;  /* 0x0000001134347c49 */ /* 0x100fe40009200002 */
[--C-:B------:R-:W-:Y:S02]  /*5550*/  FFMA2 R54, R54.F32x2.HI_LO, UR17.F32, R2.reuse.F32 ;  /* 0x0000001136367c49 */ /* 0x100fe40009200002 */
[--C-:B------:R-:W-:Y:S01]  /*5560*/  FFMA2 R60, R60.F32x2.HI_LO, UR17.F32, R2.reuse.F32 ;  /* 0x000000113c3c7c49 */ /* 0x100fe20009200002 */
[----:B------:R-:W1:Y:S01]  /*5570*/  MUFU.EX2 R17, R17 ;  /* 0x0000001100117308 */ /* 0x000e620000000800 */
[----:B--2---:R-:W-:Y:S01]  /*5580*/  F2FP.SATFINITE.E4M3.F32.PACK_AB_MERGE_C R6, R15, R14, RZ ;  /* 0x0000000e0f06723e */ /* 0x004fe200048070ff */
[--C-:B------:R-:W-:Y:S01]  /*5590*/  FFMA2 R62, R62.F32x2.HI_LO, UR17.F32, R2.reuse.F32 ;  /* 0x000000113e3e7c49 */ /* 0x100fe20009200002 */
[----:B------:R2:W-:Y:S06]  /*55a0*/  BAR.ARV R4, 0x40 ;  /* 0x000100040000751d */ /* 0x0005ec0000002000 */
[----:B------:R-:W-:Y:S01]  /*55b0*/  MUFU.EX2 R18, R18 ;  /* 0x0000001200127308 */ /* 0x000fe20000000800 */
[----:B------:R-:W-:-:S02]  /*55c0*/  FFMA2 R64, R64.F32x2.HI_LO, UR17.F32, R2.F32 ;  /* 0x0000001140407c49 */ /* 0x000fc40009200002 */
[--C-:B------:R-:W-:Y:S02]  /*55d0*/  FFMA2 R66, R66.F32x2.HI_LO, UR17.F32, R2.reuse.F32 ;  /* 0x0000001142427c49 */ /* 0x100fe40009200002 */
[--C-:B------:R-:W-:Y:S02]  /*55e0*/  FFMA2 R68, R68.F32x2.HI_LO, UR17.F32, R2.reuse.F32 ;  /* 0x0000001144447c49 */ /* 0x100fe40009200002 */
[--C-:B------:R-:W-:Y:S01]  /*55f0*/  FFMA2 R70, R70.F32x2.HI_LO, UR17.F32, R2.reuse.F32 ;  /* 0x0000001146467c49 */ /* 0x100fe20009200002 */
[----:B------:R-:W3:Y:S01]  /*5600*/  MUFU.EX2 R19, R19 ;  /* 0x0000001300137308 */ /* 0x000ee20000000800 */
[--C-:B------:R-:W-:Y:S02]  /*5610*/  FFMA2 R104, R122.F32x2.HI_LO, UR17.F32, R2.reuse.F32 ;  /* 0x000000117a687c49 */ /* 0x100fe40009200002 */
[--C-:B------:R-:W-:Y:S02]  /*5620*/  FFMA2 R108, R124.F32x2.HI_LO, UR17.F32, R2.reuse.F32 ;  /* 0x000000117c6c7c49 */ /* 0x100fe40009200002 */
[----:B------:R-:W-:-:S02]  /*5630*/  FFMA2 R122, R8.F32x2.HI_LO, UR17.F32, R2.F32 ;  /* 0x00000011087a7c49 */ /* 0x000fc40009200002 */
[----:B------:R-:W-:Y:S01]  /*5640*/  FFMA2 R124, R10.F32x2.HI_LO, UR17.F32, R2.F32 ;  /* 0x000000110a7c7c49 */ /* 0x000fe20009200002 */
[----:B------:R-:W-:Y:S01]  /*5650*/  MUFU.EX2 R20, R20 ;  /* 0x0000001400147308 */ /* 0x000fe20000000800 */
[----:B--2---:R-:W-:Y:S01]  /*5660*/  PRMT R4, R5, 0x5410, R6 ;  /* 0x0000541005047816 */ /* 0x004fe20000000006 */
[--C-:B------:R-:W-:Y:S01]  /*5670*/  FFMA2 R72, R72.F32x2.HI_LO, UR17.F32, R2.reuse.F32 ;  /* 0x0000001148487c49 */ /* 0x100fe20009200002 */
[----:B-1----:R-:W-:Y:S01]  /*5680*/  F2FP.SATFINITE.E4M3.F32.PACK_AB_MERGE_C R5, R17, R16, RZ ;  /* 0x000000101105723e */ /* 0x002fe200048070ff */
[--C-:B------:R-:W-:Y:S02]  /*5690*/  FFMA2 R74, R74.F32x2.HI_LO, UR17.F32, R2.reuse.F32 ;  /* 0x000000114a4a7c49 */ /* 0x100fe40009200002 */
[--C-:B------:R-:W-:Y:S02]  /*56a0*/  FFMA2 R76, R76.F32x2.HI_LO, UR17.F32, R2.reuse.F32 ;  /* 0x000000114c4c7c49 */ /* 0x100fe40009200002 */
[----:B------:R-:W1:Y:S01]  /*56b0*/  MUFU.EX2 R21, R21 ;  /* 0x0000001500157308 */ /* 0x000e620000000800 */
[----:B---3--:R-:W-:Y:S01]  /*56c0*/  F2FP.SATFINITE.E4M3.F32.PACK_AB_MERGE_C R10, R19, R18, RZ ;  /* 0x00000012130a723e */ /* 0x008fe200048070ff */
[----:B------:R-:W-:-:S02]  /*56d0*/  FFMA2 R78, R78.F32x2.HI_LO, UR17.F32, R2.F32 ;  /* 0x000000114e4e7c49 */ /* 0x000fc40009200002 */
[----:B------:R-:W-:Y:S01]  /*56e0*/  FFMA2 R80, R80.F32x2.HI_LO, UR17.F32, R2.F32 ;  /* 0x0000001150507c49 */ /* 0x000fe20009200002 */
[----:B------:R-:W-:Y:S01]  /*56f0*/  PRMT R5, R5, 0x5410, R10 ;  /* 0x0000541005057816 */ /* 0x000fe2000000000a */
[--C-:B------:R-:W-:Y:S02]  /*5700*/  FFMA2 R82, R82.F32x2.HI_LO, UR17.F32, R2.reuse.F32 ;  /* 0x0000001152527c49 */ /* 0x100fe40009200002 */
[----:B------:R-:W-:Y:S01]  /*5710*/  MUFU.EX2 R22, R22 ;  /* 0x0000001600167308 */ /* 0x000fe20000000800 */
[--C-:B------:R-:W-:Y:S02]  /*5720*/  FFMA2 R114, R132.F32x2.HI_LO, UR17.F32, R2.reuse.F32 ;  /* 0x0000001184727c49 */ /* 0x100fe40009200002 */
[--C-:B------:R-:W-:Y:S02]  /*5730*/  FFMA2 R116, R134.F32x2.HI_LO, UR17.F32, R2.reuse.F32 ;  /* 0x0000001186747c49 */ /* 0x100fe40009200002 */
[--C-:B------:R-:W-:Y:S02]  /*5740*/  FFMA2 R132, R142.F32x2.HI_LO, UR17.F32, R2.reuse.F32 ;  /* 0x000000118e847c49 */ /* 0x100fe40009200002 */
[--C-:B------:R-:W-:Y:S01]  /*5750*/  FFMA2 R134, R144.F32x2.HI_LO, UR17.F32, R2.reuse.F32 ;  /* 0x0000001190867c49 */ /* 0x100fe20009200002 */
[----:B------:R-:W2:Y:S01]  /*5760*/  MUFU.EX2 R23, R23 ;  /* 0x0000001700177308 */ /* 0x000ea20000000800 */
[----:B-1----:R-:W-:Y:S01]  /*5770*/  F2FP.SATFINITE.E4M3.F32.PACK_AB_MERGE_C R6, R21, R20, RZ ;  /* 0x000000141506723e */ /* 0x002fe200048070ff */
[----:B------:R-:W-:-:S02]  /*5780*/  FFMA2 R106, R130.F32x2.HI_LO, UR17.F32, R2.F32 ;  /* 0x00000011826a7c49 */ /* 0x000fc40009200002 */
[--C-:B------:R-:W-:Y:S02]  /*5790*/  FFMA2 R112, R128.F32x2.HI_LO, UR17.F32, R2.reuse.F32 ;  /* 0x0000001180707c49 */ /* 0x100fe40009200002 */
[--C-:B------:R-:W-:Y:S02]  /*57a0*/  FFMA2 R36, R36.F32x2.HI_LO, UR17.F32, R2.reuse.F32 ;  /* 0x0000001124247c49 */ /* 0x100fe40009200002 */
[----:B------:R-:W-:Y:S01]  /*57b0*/  MUFU.EX2 R24, R24 ;  /* 0x0000001800187308 */ /* 0x000fe20000000800 */
[--C-:B------:R-:W-:Y:S02]  /*57c0*/  FFMA2 R38, R38.F32x2.HI_LO, UR17.F32, R2.reuse.F32 ;  /* 0x0000001126267c49 */ /* 0x100fe40009200002 */
[--C-:B------:R-:W-:Y:S02]  /*57d0*/  FFMA2 R100, R126.F32x2.HI_LO, UR17.F32, R2.reuse.F32 ;  /* 0x000000117e647c49 */ /* 0x100fe40009200002 */
[--C-:B------:R-:W-:Y:S02]  /*57e0*/  FFMA2 R40, R40.F32x2.HI_LO, UR17.F32, R2.reuse.F32 ;  /* 0x0000001128287c49 */ /* 0x100fe40009200002 */
[--C-:B------:R-:W-:Y:S01]  /*57f0*/  FFMA2 R42, R42.F32x2.HI_LO, UR17.F32, R2.reuse.F32 ;  /* 0x000000112a2a7c49 */ /* 0x100fe20009200002 */
[----:B------:R-:W1:Y:S01]  /*5800*/  MUFU.EX2 R25, R25 ;  /* 0x0000001900197308 */ /* 0x000e620000000800 */
[----:B--2---:R-:W-:Y:S01]  /*5810*/  F2FP.SATFINITE.E4M3.F32.PACK_AB_MERGE_C R9, R23, R22, RZ ;  /* 0x000000161709723e */ /* 0x004fe200048070ff */
[----:B------:R-:W-:-:S02]  /*5820*/  FFMA2 R44, R44.F32x2.HI_LO, UR17.F32, R2.F32 ;  /* 0x000000112c2c7c49 */ /* 0x000fc40009200002 */
[--C-:B------:R-:W-:Y:S01]  /*5830*/  FFMA2 R46, R46.F32x2.HI_LO, UR17.F32, R2.reuse.F32 ;  /* 0x000000112e2e7c49 */ /* 0x100fe20009200002 */
        /* <DEDUP_REMOVED lines=10> */
[--C-:B------:R-:W-:Y:S01]  /*58e0*/  FFMA2 R136, R150.F32x2.HI_LO, UR17.F32, R2.reuse.F32 ;  /* 0x0000001196887c49 */ /* 0x100fe20009200002 */
[----:B------:R-:W-:Y:S01]  /*58f0*/  LOP3.LUT R150, R3, 0x50, RZ, 0xfc, !PT ;  /* 0x0000005003967812 */ /* 0x000fe200078efcff */
[--C-:B------:R-:W-:Y:S01]  /*5900*/  FFMA2 R138, R152.F32x2.HI_LO, UR17.F32, R2.reuse.F32 ;  /* 0x00000011988a7c49 */ /* 0x100fe20009200002 */
[----:B------:R-:W-:Y:S01]  /*5910*/  LOP3.LUT R151, R3, 0x58, RZ, 0xfc, !PT ;  /* 0x0000005803977812 */ /* 0x000fe200078efcff */
[----:B------:R-:W-:Y:S01]  /*5920*/  MUFU.EX2 R28, R28 ;  /* 0x0000001c001c7308 */ /* 0x000fe20000000800 */
[--C-:B------:R-:W-:Y:S02]  /*5930*/  FFMA2 R30, R30.F32x2.HI_LO, UR17.F32, R2.reuse.F32 ;  /* 0x000000111e1e7c49 */ /* 0x100fe40009200002 */
[--C-:B------:R-:W-:Y:S02]  /*5940*/  FFMA2 R32, R32.F32x2.HI_LO, UR17.F32, R2.reuse.F32 ;  /* 0x0000001120207c49 */ /* 0x100fe40009200002 */
[----:B------:R-:W-:Y:S02]  /*5950*/  FFMA2 R34, R34.F32x2.HI_LO, UR17.F32, R2.F32 ;  /* 0x0000001122227c49 */ /* 0x000fe40009200002 */
[----:B------:R-:W-:Y:S01]  /*5960*/  FADD2 R12, R12.F32x2.HI_LO, R20.F32x2.HI_LO ;  /* 0x000000140c0c724b */ /* 0x000fe20000000000 */
[----:B------:R-:W1:Y:S01]  /*5970*/  MUFU.EX2 R29, R29 ;  /* 0x0000001d001d7308 */ /* 0x000e620000000800 */
[----:B--2---:R-:W-:Y:S01]  /*5980*/  F2FP.SATFINITE.E4M3.F32.PACK_AB_MERGE_C R8, R27, R26, RZ ;  /* 0x0000001a1b08723e */ /* 0x004fe200048070ff */
[----:B------:R-:W-:-:S02]  /*5990*/  FADD2 R14, R14.F32x2.HI_LO, R22.F32x2.HI_LO ;  /* 0x000000160e0e724b */ /* 0x000fc40000000000 */
[----:B------:R-:W-:Y:S01]  /*59a0*/  FADD2 R16, R16.F32x2.HI_LO, R24.F32x2.HI_LO ;  /* 0x000000181010724b */ /* 0x000fe20000000000 */
[----:B------:R-:W-:Y:S01]  /*59b0*/  PRMT R7, R7, 0x5410, R8 ;  /* 0x0000541007077816 */ /* 0x000fe20000000008 */
[----:B------:R-:W-:Y:S02]  /*59c0*/  FADD2 R18, R18.F32x2.HI_LO, R26.F32x2.HI_LO ;  /* 0x0000001a1212724b */ /* 0x000fe40000000000 */
[----:B------:R-:W-:Y:S08]  /*59d0*/  MUFU.EX2 R86, R86 ;  /* 0x0000005600567308 */ /* 0x000ff00000000800 */
[----:B------:R-:W2:Y:S01]  /*59e0*/  MUFU.EX2 R87, R87 ;  /* 0x0000005700577308 */ /* 0x000ea20000000800 */
[----:B-1----:R-:W-:Y:S01]  /*59f0*/  F2FP.SATFINITE.E4M3.F32.PACK_AB_MERGE_C R8, R29, R28, RZ ;  /* 0x0000001c1d08723e */ /* 0x002fe200048070ff */
[----:B------:R-:W-:-:S06]  /*5a00*/  FADD2 R12, R12.F32x2.HI_LO, R28.F32x2.HI_LO ;  /* 0x0000001c0c0c724b */ /* 0x000fcc0000000000 */
[----:B------:R-:W-:Y:S08]  /*5a10*/  MUFU.EX2 R88, R88 ;  /* 0x0000005800587308 */ /* 0x000ff00000000800 */
[----:B------:R-:W1:Y:S01]  /*5a20*/  MUFU.EX2 R89, R89 ;  /* 0x0000005900597308 */ /* 0x000e620000000800 */
[----:B--2---:R-:W-:Y:S01]  /*5a30*/  F2FP.SATFINITE.E4M3.F32.PACK_AB_MERGE_C R144, R87, R86, RZ ;  /* 0x000000565790723e */ /* 0x004fe200048070ff */
[----:B------:R-:W-:-:S03]  /*5a40*/  FADD2 R14, R14.F32x2.HI_LO, R86.F32x2.HI_LO ;  /* 0x000000560e0e724b */ /* 0x000fc60000000000 */
[----:B------:R-:W-:-:S03]  /*5a50*/  PRMT R8, R8, 0x5410, R144 ;  /* 0x0000541008087816 */ /* 0x000fc60000000090 */
        /* <DEDUP_REMOVED lines=17> */
[----:B------:R-:W-:Y:S01]  /*5b70*/  PRMT R10, R10, 0x5410, R142 ;  /* 0x000054100a0a7816 */ /* 0x000fe2000000008e */
[----:B------:R-:W-:Y:S02]  /*5b80*/  FFMA2 R142, R146.F32x2.HI_LO, UR17.F32, R2.F32 ;  /* 0x00000011928e7c49 */ /* 0x000fe40009200002 */
        /* <DEDUP_REMOVED lines=9> */
[----:B------:R-:W-:Y:S01]  /*5c20*/  MUFU.EX2 R58, R58 ;  /* 0x0000003a003a7308 */ /* 0x000fe20000000800 */
[----:B------:R2:W-:Y:S07]  /*5c30*/  STTM.x8 tmem[UR16], R4 ;  /* 0x00000004000079ed */ /* 0x0005ee00081c0010 */
[----:B------:R-:W3:Y:S01]  /*5c40*/  MUFU.EX2 R59, R59 ;  /* 0x0000003b003b7308 */ /* 0x000ee20000000800 */
[----:B-1----:R-:W-:Y:S01]  /*5c50*/  F2FP.SATFINITE.E4M3.F32.PACK_AB_MERGE_C R111, R57, R56, RZ ;  /* 0x00000038396f723e */ /* 0x002fe200048070ff */
[----:B------:R-:W-:-:S06]  /*5c60*/  FADD2 R16, R16.F32x2.HI_LO, R56.F32x2.HI_LO ;  /* 0x000000381010724b */ /* 0x000fcc0000000000 */
[----:B------:R-:W-:Y:S08]  /*5c70*/  MUFU.EX2 R52, R52 ;  /* 0x0000003400347308 */ /* 0x000ff00000000800 */
[----:B------:R-:W1:Y:S01]  /*5c80*/  MUFU.EX2 R53, R53 ;  /* 0x0000003500357308 */ /* 0x000e620000000800 */
[----:B---3--:R-:W-:Y:S01]  /*5c90*/  F2FP.SATFINITE.E4M3.F32.PACK_AB_MERGE_C R144, R59, R58, RZ ;  /* 0x0000003a3b90723e */ /* 0x008fe200048070ff */
[----:B------:R-:W-:-:S06]  /*5ca0*/  FADD2 R18, R18.F32x2.HI_LO, R58.F32x2.HI_LO ;  /* 0x0000003a1212724b */ /* 0x000fcc0000000000 */
[----:B------:R-:W-:Y:S01]  /*5cb0*/  MUFU.EX2 R54, R54 ;  /* 0x0000003600367308 */ /* 0x000fe20000000800 */
[----:B--2---:R-:W-:-:S07]  /*5cc0*/  PRMT R5, R111, 0x5410, R144 ;  /* 0x000054106f057816 */ /* 0x004fce0000000090 */
[----:B------:R-:W2:Y:S01]  /*5cd0*/  MUFU.EX2 R55, R55 ;  /* 0x0000003700377308 */ /* 0x000ea20000000800 */
[----:B------:R-:W-:Y:S01]  /*5ce0*/  LOP3.LUT R111, R3, 0x48, RZ, 0xfc, !PT ;  /* 0x00000048036f7812 */ /* 0x000fe200078efcff */
[----:B-1----:R-:W-:Y:S01]  /*5cf0*/  FADD2 R12, R12.F32x2.HI_LO, R52.F32x2.HI_LO ;  /* 0x000000340c0c724b */ /* 0x002fe20000000000 */
[----:B------:R-:W-:Y:S02]  /*5d00*/  F2FP.SATFINITE.E4M3.F32.PACK_AB_MERGE_C R145, R53, R52, RZ ;  /* 0x000000343591723e */ /* 0x000fe400048070ff */
[----:B------:R-:W-:-:S03]  /*5d10*/  R2UR UR16, R111 ;  /* 0x000000006f1072ca */ /* 0x000fc600000e0000 */
        /* <DEDUP_REMOVED lines=60> */
[----:B------:R2:W-:Y:S01]  /*60e0*/  STTM.x8 tmem[UR16], R4 ;  /* 0x00000004000079ed */ /* 0x0005e200081c0010 */
[----:B------:R-:W-:-:S06]  /*60f0*/  R2UR UR16, R150 ;  /* 0x00000000961072ca */ /* 0x000fcc00000e0000 */
        /* <DEDUP_REMOVED lines=10> */
[----:B-1----:R-:W-:-:S07]  /*61a0*/  F2FP.SATFINITE.E4M3.F32.PACK_AB_MERGE_C R6, R109, R108, RZ ;  /* 0x0000006c6d06723e */ /* 0x002fce00048070ff */
[----:B------:R-:W-:Y:S08]  /*61b0*/  MUFU.EX2 R114, R114 ;  /* 0x0000007200727308 */ /* 0x000ff00000000800 */
[----:B------:R-:W1:Y:S01]  /*61c0*/  MUFU.EX2 R115, R115 ;  /* 0x0000007300737308 */ /* 0x000e620000000800 */
[----:B--2---:R-:W-:-:S04]  /*61d0*/  F2FP.SATFINITE.E4M3.F32.PACK_AB_MERGE_C R10, R113, R112, RZ ;  /* 0x00000070710a723e */ /* 0x004fc800048070ff */
        /* <DEDUP_REMOVED lines=20> */
[----:B------:R-:W-:-:S04]  /*6320*/  FADD2 R12, R12.F32x2.HI_LO, R100.F32x2.HI_LO ;  /* 0x000000640c0c724b */ /* 0x000fc80000000000 */
[----:B------:R-:W-:Y:S02]  /*6330*/  FADD2 R12, R12.F32x2.HI_LO, R108.F32x2.HI_LO ;  /* 0x0000006c0c0c724b */ /* 0x000fe40000000000 */
[----:B------:R-:W-:Y:S02]  /*6340*/  MUFU.EX2 R40, R40 ;  /* 0x0000002800287308 */ /* 0x000fe40000000800 */
[----:B------:R-:W-:-:S06]  /*6350*/  FADD2 R12, R12.F32x2.HI_LO, R36.F32x2.HI_LO ;  /* 0x000000240c0c724b */ /* 0x000fcc0000000000 */
[----:B------:R-:W1:Y:S01]  /*6360*/  MUFU.EX2 R41, R41 ;  /* 0x0000002900297308 */ /* 0x000e620000000800 */
[----:B--2---:R-:W-:Y:S01]  /*6370*/  F2FP.SATFINITE.E4M3.F32.PACK_AB_MERGE_C R147, R103, R102, RZ ;  /* 0x000000666793723e */ /* 0x004fe200048070ff */
[----:B------:R-:W-:-:S03]  /*6380*/  FADD2 R14, R14.F32x2.HI_LO, R102.F32x2.HI_LO ;  /* 0x000000660e0e724b */ /* 0x000fc60000000000 */
[----:B------:R-:W-:Y:S01]  /*6390*/  PRMT R4, R146, 0x5410, R147 ;  /* 0x0000541092047816 */ /* 0x000fe20000000093 */
[----:B------:R-:W-:Y:S02]  /*63a0*/  FADD2 R14, R14.F32x2.HI_LO, R112.F32x2.HI_LO ;  /* 0x000000700e0e724b */ /* 0x000fe40000000000 */
[----:B------:R-:W-:Y:S02]  /*63b0*/  MUFU.EX2 R42, R42 ;  /* 0x0000002a002a7308 */ /* 0x000fe40000000800 */
[----:B------:R-:W-:-:S06]  /*63c0*/  FADD2 R14, R14.F32x2.HI_LO, R38.F32x2.HI_LO ;  /* 0x000000260e0e724b */ /* 0x000fcc0000000000 */
        /* <DEDUP_REMOVED lines=28> */
[----:B------:R-:W-:Y:S01]  /*6590*/  R2UR UR16, R151 ;  /* 0x00000000971072ca */ /* 0x000fe200000e0000 */
[----:B------:R-:W3:Y:S05]  /*65a0*/  FENCE.VIEW.ASYNC.T ;  /* 0x00000000000073c6 */ /* 0x000eea0000000200 */
[----:B------:R-:W4:Y:S01]  /*65b0*/  MUFU.EX2 R121, R121 ;  /* 0x0000007900797308 */ /* 0x000f220000000800 */
[----:B-1----:R-:W-:-:S07]  /*65c0*/  FADD2 R12, R12.F32x2.HI_LO, R118.F32x2.HI_LO ;  /* 0x000000760c0c724b */ /* 0x002fce0000000000 */
[----:B------:R-:W-:Y:S08]  /*65d0*/  MUFU.EX2 R126, R126 ;  /* 0x0000007e007e7308 */ /* 0x000ff00000000800 */
[----:B------:R-:W1:Y:S01]  /*65e0*/  MUFU.EX2 R127, R127 ;  /* 0x0000007f007f7308 */ /* 0x000e620000000800 */
[----:B----4-:R-:W-:-:S07]  /*65f0*/  FADD2 R14, R14.F32x2.HI_LO, R120.F32x2.HI_LO ;  /* 0x000000780e0e724b */ /* 0x010fce0000000000 */
[----:B------:R-:W-:Y:S01]  /*6600*/  MUFU.EX2 R128, R128 ;  /* 0x0000008000807308 */ /* 0x000fe20000000800 */
[----:B--2---:R-:W-:-:S07]  /*6610*/  F2FP.SATFINITE.E4M3.F32.PACK_AB_MERGE_C R8, R121, R120, RZ ;  /* 0x000000787908723e */ /* 0x004fce00048070ff */
[----:B------:R-:W2:Y:S01]  /*6620*/  MUFU.EX2 R129, R129 ;  /* 0x0000008100817308 */ /* 0x000ea20000000800 */
[----:B------:R-:W-:Y:S01]  /*6630*/  F2FP.SATFINITE.E4M3.F32.PACK_AB_MERGE_C R4, R119, R118, RZ ;  /* 0x000000767704723e */ /* 0x000fe200048070ff */
[----:B-1----:R-:W-:Y:S01]  /*6640*/  FADD2 R12, R12.F32x2.HI_LO, R126.F32x2.HI_LO ;  /* 0x0000007e0c0c724b */ /* 0x002fe20000000000 */
[----:B------:R-:W-:Y:S02]  /*6650*/  F2FP.SATFINITE.E4M3.F32.PACK_AB_MERGE_C R6, R127, R126, RZ ;  /* 0x0000007e7f06723e */ /* 0x000fe400048070ff */
[----:B------:R-:W-:-:S03]  /*6660*/  PRMT R4, R4, 0x5410, R8 ;  /* 0x0000541004047816 */ /* 0x000fc60000000008 */
        /* <DEDUP_REMOVED lines=35> */
[----:B------:R-:W-:Y:S08]  /*68a0*/  MUFU.EX2 R142, R142 ;  /* 0x0000008e008e7308 */ /* 0x000ff00000000800 */
[----:B------:R-:W1:Y:S01]  /*68b0*/  MUFU.EX2 R143, R143 ;  /* 0x0000008f008f7308 */ /* 0x000e620000000800 */
[----:B--2---:R-:W-:Y:S01]  /*68c0*/  F2FP.SATFINITE.E4M3.F32.PACK_AB_MERGE_C R11, R133, R132, RZ ;  /* 0x00000084850b723e */ /* 0x004fe200048070ff */
[----:B------:R-:W-:-:S03]  /*68d0*/  FADD2 R18, R18.F32x2.HI_LO, R132.F32x2.HI_LO ;  /* 0x000000841212724b */ /* 0x000fc60000000000 */
[----:B------:R-:W-:Y:S01]  /*68e0*/  PRMT R7, R7, 0x5410, R11 ;  /* 0x0000541007077816 */ /* 0x000fe2000000000b */
[----:B------:R-:W-:Y:S02]  /*68f0*/  FADD2 R18, R18.F32x2.HI_LO, R140.F32x2.HI_LO ;  /* 0x0000008c1212724b */ /* 0x000fe40000000000 */
[----:B------:R-:W-:Y:S08]  /*6900*/  MUFU.EX2 R30, R30 ;  /* 0x0000001e001e7308 */ /* 0x000ff00000000800 */
[----:B------:R-:W2:Y:S01]  /*6910*/  MUFU.EX2 R31, R31 ;  /* 0x0000001f001f7308 */ /* 0x000ea20000000800 */
[----:B-1----:R-:W-:Y:S01]  /*6920*/  F2FP.SATFINITE.E4M3.F32.PACK_AB_MERGE_C R10, R143, R142, RZ ;  /* 0x0000008e8f0a723e */ /* 0x002fe200048070ff */
[----:B------:R-:W-:-:S06]  /*6930*/  FADD2 R12, R12.F32x2.HI_LO, R142.F32x2.HI_LO ;  /* 0x0000008e0c0c724b */ /* 0x000fcc0000000000 */
[----:B------:R-:W-:Y:S08]  /*6940*/  MUFU.EX2 R32, R32 ;  /* 0x0000002000207308 */ /* 0x000ff00000000800 */
[----:B------:R-:W-:Y:S01]  /*6950*/  MUFU.EX2 R34, R34 ;  /* 0x0000002200227308 */ /* 0x000fe20000000800 */
[----:B--2---:R-:W-:Y:S01]  /*6960*/  F2FP.SATFINITE.E4M3.F32.PACK_AB_MERGE_C R2, R31, R30, RZ ;  /* 0x0000001e1f02723e */ /* 0x004fe200048070ff */
[----:B------:R-:W-:-:S03]  /*6970*/  FADD2 R14, R14.F32x2.HI_LO, R30.F32x2.HI_LO ;  /* 0x0000001e0e0e724b */ /* 0x000fc60000000000 */
[----:B------:R-:W-:Y:S01]  /*6980*/  PRMT R10, R10, 0x5410, R2 ;  /* 0x000054100a0a7816 */ /* 0x000fe20000000002 */
[----:B------:R-:W-:Y:S02]  /*6990*/  IMAD.MOV.U32 R2, RZ, RZ, 0x1 ;  /* 0x00000001ff027424 */ /* 0x000fe400078e00ff */
[----:B------:R-:W-:Y:S01]  /*69a0*/  FADD2 R12, R12.F32x2.HI_LO, R14.F32x2.HI_LO ;  /* 0x0000000e0c0c724b */ /* 0x000fe20000000000 */
[----:B------:R-:W1:Y:S01]  /*69b0*/  MUFU.EX2 R35, R35 ;  /* 0x0000002300237308 */ /* 0x000e620000000800 */
[----:B---3--:R2:W-:Y:S07]  /*69c0*/  SYNCS.ARRIVE.TRANS64.ART0 RZ, [UR19], R2 ;  /* 0x00000002ffff79a7 */ /* 0x0085ee0008500013 */
[----:B------:R-:W3:Y:S01]  /*69d0*/  MUFU.EX2 R33, R33 ;  /* 0x0000002100217308 */ /* 0x000ee20000000800 */
[----:B-1----:R-:W-:Y:S01]  /*69e0*/  F2FP.SATFINITE.E4M3.F32.PACK_AB_MERGE_C R144, R35, R34, RZ ;  /* 0x000000222390723e */ /* 0x002fe200048070ff */
[----:B------:R-:W-:Y:S01]  /*69f0*/  FADD2 R18, R18.F32x2.HI_LO, R34.F32x2.HI_LO ;  /* 0x000000221212724b */ /* 0x000fe20000000000 */
[----:B---3--:R-:W-:Y:S01]  /*6a00*/  F2FP.SATFINITE.E4M3.F32.PACK_AB_MERGE_C R11, R33, R32, RZ ;  /* 0x00000020210b723e */ /* 0x008fe200048070ff */
[----:B------:R-:W-:-:S03]  /*6a10*/  FADD2 R16, R16.F32x2.HI_LO, R32.F32x2.HI_LO ;  /* 0x000000201010724b */ /* 0x000fc60000000000 */
[----:B------:R-:W-:Y:S01]  /*6a20*/  PRMT R11, R11, 0x5410, R144 ;  /* 0x000054100b0b7816 */ /* 0x000fe20000000090 */
[----:B------:R-:W-:-:S03]  /*6a30*/  FADD2 R16, R16.F32x2.HI_LO, R18.F32x2.HI_LO ;  /* 0x000000121010724b */ /* 0x000fc60000000000 */
[----:B------:R2:W-:Y:S01]  /*6a40*/  STTM.x8 tmem[UR16], R4 ;  /* 0x00000004000079ed */ /* 0x0005e200081c0010 */
[----:B------:R-:W1:Y:S02]  /*6a50*/  FENCE.VIEW.ASYNC.T ;  /* 0x00000000000073c6 */ /* 0x000e640000000200 */
[----:B-1----:R-:W-:Y:S01]  /*6a60*/  NOP ;  /* 0x0000000000007918 */ /* 0x002fe20000000000 */
[----:B------:R2:W-:Y:S01]  /*6a70*/  @P0 SYNCS.ARRIVE.TRANS64.ART0 RZ, [UR11+0x1c0], R2 ;  /* 0x0001c002ffff09a7 */ /* 0x0005e2000850000b */
[----:B------:R-:W-:Y:S01]  /*6a80*/  UIADD3 UR16, UPT, UPT, UR12, -0x100, URZ ;  /* 0xffffff000c107890 */ /* 0x000fe2000fffe0ff */
[----:B------:R-:W-:-:S03]  /*6a90*/  FADD2 R12, R12.F32x2.HI_LO, R16.F32x2.HI_LO ;  /* 0x000000100c0c724b */ /* 0x000fc60000000000 */
[----:B------:R-:W-:Y:S01]  /*6aa0*/  USHF.R.S32.HI UR12, URZ, 0x1f, UR16 ;  /* 0x0000001fff0c7899 */ /* 0x000fe20008011410 */
[----:B------:R-:W1:Y:S03]  /*6ab0*/  SYNCS.PHASECHK.TRANS64.TRYWAIT P0, [UR10], RZ ;  /* 0x000000ffff0075a7 */ /* 0x000e66000800110a */
[----:B------:R-:W-:-:S04]  /*6ac0*/  ULEA.HI UR12, UR12, UR16, URZ, 0x7 ;  /* 0x000000100c0c7291 */ /* 0x000fc8000f8f38ff */
[----:B------:R-:W-:-:S04]  /*6ad0*/  USHF.R.S32.HI UR28, URZ, 0x7, UR12 ;  /* 0x00000007ff1c7899 */ /* 0x000fc8000801140c */
[----:B------:R-:W-:-:S04]  /*6ae0*/  UISETP.LT.AND UP0, UPT, URZ, UR28, UPT ;  /* 0x0000001cff00728c */ /* 0x000fc8000bf01270 */
[----:B------:R-:W-:-:S04]  /*6af0*/  USEL UR28, URZ, UR28, !UP0 ;  /* 0x0000001cff1c7287 */ /* 0x000fc8000c000000 */
[----:B------:R-:W-:-:S04]  /*6b00*/  UIADD3 UR12, UPT, UPT, UR29, -UR28, URZ ;  /* 0x8000001c1d0c7290 */ /* 0x000fc8000fffe0ff */
[----:B------:R-:W-:Y:S01]  /*6b10*/  UISETP.GE.AND UP0, UPT, UR12, 0x1, UPT ;  /* 0x000000010c00788c */ /* 0x000fe2000bf06270 */
[----:B-12---:R-:W-:Y:S10]  /*6b20*/  @!P0 BRA `(.L_x_45) ;  /* 0x0000007800248947 */ /* 0x006ff40003800000 */
.L_x_116:
[----:B------:R-:W-:Y:S01]  /*6b30*/  FADD R2, R12, R13 ;  /* 0x0000000d0c027221 */ /* 0x000fe20000000000 */
[----:B------:R-:W-:Y:S01]  /*6b40*/  UMOV UR12, 0x1 ;  /* 0x00000001000c7882 */ /* 0x000fe20000000000 */
[----:B------:R-:W-:Y:S01]  /*6b50*/  UMOV UR27, 0x1 ;  /* 0x00000001001b7882 */ /* 0x000fe20000000000 */
[----:B------:R-:W-:Y:S05]  /*6b60*/  BRA.U !UP0, `(.L_x_46) ;  /* 0x0000002908687547 */ /* 0x000fea000b800000 */
[----:B------:R-:W-:Y:S01]  /*6b70*/  IADD3 R153, PT, PT, R154, UR13, RZ ;  /* 0x0000000d9a997c10 */ /* 0x000fe2000fffe0ff */
[----:B------:R-:W1:Y:S01]  /*6b80*/  LDCU UR17, c[0x0][0x380] ;  /* 0x00007000ff1177ac */ /* 0x000e620008000800 */
[----:B------:R-:W-:Y:S01]  /*6b90*/  MOV R152, R155 ;  /* 0x0000009b00987202 */ /* 0x000fe20000000f00 */
[----:B------:R-:W2:Y:S01]  /*6ba0*/  LDCU UR16, c[0x0][0x600] ;  /* 0x0000c000ff1077ac */ /* 0x000ea20008000800 */
[----:B------:R-:W-:Y:S01]  /*6bb0*/  UIADD3 UR26, UPT, UPT, -UR26, UR28, URZ ;  /* 0x0000001c1a1a7290 */ /* 0x000fe2000fffe1ff */
[----:B------:R-:W-:Y:S01]  /*6bc0*/  UMOV UR27, 0x1 ;  /* 0x00000001001b7882 */ /* 0x000fe20000000000 */
[----:B------:R-:W-:Y:S01]  /*6bd0*/  UMOV UR25, UR29 ;  /* 0x0000001d00197c82 */ /* 0x000fe20008000000 */
[----:B------:R-:W-:Y:S01]  /*6be0*/  UMOV UR12, 0x1 ;  /* 0x00000001000c7882 */ /* 0x000fe20000000000 */
[----:B------:R-:W-:-:S08]  /*6bf0*/  UMOV UR20, URZ ;  /* 0x000000ff00147c82 */ /* 0x000fd00008000000 */
.L_x_49:
[----:B------:R-:W-:Y:S01]  /*6c00*/  USHF.L.U32 UR21, UR27, 0x1f, URZ ;  /* 0x0000001f1b157899 */ /* 0x000fe200080006ff */
[----:B------:R-:W-:Y:S01]  /*6c10*/  R2UR UR13, R3 ;  /* 0x00000000030d72ca */ /* 0x000fe200000e0000 */
[----:B------:R-:W-:-:S04]  /*6c20*/  UIADD3 UR25, UPT, UPT, UR25, -0x1, URZ ;  /* 0xffffffff19197890 */ /* 0x000fc8000fffe0ff */
[----:B------:R-:W-:Y:S01]  /*6c30*/  MOV R4, UR21 ;  /* 0x0000001500047c02 */ /* 0x000fe20008000f00 */
[----:B------:R-:W-:-:S03]  /*6c40*/  UISETP.LT.AND UP0, UPT, URZ, UR25, UPT ;  /* 0x00000019ff00728c */ /* 0x000fc6000bf01270 */
[----:B------:R-:W3:Y:S01]  /*6c50*/  SYNCS.PHASECHK.TRANS64.TRYWAIT P0, [UR9], R4 ;  /* 0x00000004ff0075a7 */ /* 0x000ee20008001109 */
[----:B------:R-:W-:Y:S01]  /*6c60*/  USEL UR24, URZ, UR25, !UP0 ;  /* 0x00000019ff187287 */ /* 0x000fe2000c000000 */
[----:B---3--:R-:W-:Y:S11]  /*6c70*/  @!P0 BRA `(.L_x_47) ;  /* 0x0000007400e48947 */ /* 0x008ff60003800000 */
.L_x_118:
[----:B---3--:R-:W3:Y:S01]  /*6c80*/  LDTM.x32 R4, tmem[UR13] ;  /* 0x0000000d000479ee */ /* 0x008ee200082c0000 */
[----:B-1----:R-:W-:Y:S01]  /*6c90*/  ULEA UR24, UR24, UR17, 0x7 ;  /* 0x0000001118187291 */ /* 0x002fe2000f8e38ff */
[----:B------:R-:W-:Y:S01]  /*6ca0*/  IMAD.MOV.U32 R136, RZ, RZ, -0x1 ;  /* 0xffffffffff887424 */ /* 0x000fe200078e00ff */
[----:B------:R-:W-:Y:S01]  /*6cb0*/  R2UR UR13, R84 ;  /* 0x00000000540d72ca */ /* 0x000fe200000e0000 */
[----:B------:R-:W-:-:S03]  /*6cc0*/  USHF.L.U32 UR21, UR12, 0x1f, URZ ;  /* 0x0000001f0c157899 */ /* 0x000fc600080006ff */
[----:B------:R-:W-:-:S04]  /*6cd0*/  IADD3 R137, PT, PT, -R153, UR24, RZ ;  /* 0x0000001899897c10 */ /* 0x000fc8000fffe1ff */
[C---:B------:R-:W-:Y:S02]  /*6ce0*/  VIADDMNMX R36, R137.reuse, 0x1f, RZ, !PT ;  /* 0x0000001f89247846 */ /* 0x040fe400078001ff */
[----:B------:R-:W-:Y:S02]  /*6cf0*/  VIADDMNMX R138, R137, 0x5f, RZ, !PT ;  /* 0x0000005f898a7846 */ /* 0x000fe400078001ff */
[--C-:B------:R-:W-:Y:S01]  /*6d00*/  SHF.R.U32.HI R36, RZ, R36, R136.reuse ;  /* 0x00000024ff247219 */ /* 0x100fe20000011688 */
[----:B------:R-:W1:Y:S01]  /*6d10*/  LDTM.x32 R52, tmem[UR13] ;  /* 0x0000000d003479ee */ /* 0x000e6200082c0000 */
[----:B------:R-:W-:Y:S02]  /*6d20*/  R2UR UR13, R85 ;  /* 0x00000000550d72ca */ /* 0x000fe400000e0000 */
[----:B------:R-:W-:Y:S02]  /*6d30*/  R2P PR, R36, 0x7e ;  /* 0x0000007e24007804 */ /* 0x000fe40000000000 */
[----:B------:R-:W-:-:S02]  /*6d40*/  SHF.R.U32.HI R138, RZ, R138, R136 ;  /* 0x0000008aff8a7219 */ /* 0x000fc40000011688 */
[----:B------:R-:W-:Y:S02]  /*6d50*/  VIADDMNMX R154, R137, 0x7f, RZ, !PT ;  /* 0x0000007f899a7846 */ /* 0x000fe400078001ff */
[----:B---3--:R-:W-:Y:S02]  /*6d60*/  SEL R97, R5, 0xff800000, P1 ;  /* 0xff80000005617807 */ /* 0x008fe40000800000 */
[----:B------:R-:W-:Y:S02]  /*6d70*/  SEL R86, R6, 0xff800000, P2 ;  /* 0xff80000006567807 */ /* 0x000fe40001000000 */
[----:B------:R-:W-:Y:S02]  /*6d80*/  SEL R87, R7, 0xff800000, P3 ;  /* 0xff80000007577807 */ /* 0x000fe40001800000 */
[----:B------:R-:W-:Y:S02]  /*6d90*/  SEL R88, R8, 0xff800000, P4 ;  /* 0xff80000008587807 */ /* 0x000fe40002000000 */
[----:B------:R-:W-:-:S02]  /*6da0*/  SEL R89, R9, 0xff800000, P5 ;  /* 0xff80000009597807 */ /* 0x000fc40002800000 */
[----:B------:R-:W-:Y:S02]  /*6db0*/  SEL R100, R10, 0xff800000, P6 ;  /* 0xff8000000a647807 */ /* 0x000fe40003000000 */
[C---:B------:R-:W-:Y:S02]  /*6dc0*/  R2P PR, R36.reuse.B1, 0x7f ;  /* 0x0000007f24007804 */ /* 0x040fe40000001000 */
[----:B------:R-:W-:Y:S02]  /*6dd0*/  LOP3.LUT R5, R36, 0x1, RZ, 0xc0, !PT ;  /* 0x0000000124057812 */ /* 0x000fe400078ec0ff */
[----:B------:R-:W-:Y:S02]  /*6de0*/  SHF.R.U32.HI R154, RZ, R154, R136 ;  /* 0x0000009aff9a7219 */ /* 0x000fe40000011688 */
[----:B------:R-:W-:Y:S02]  /*6df0*/  SEL R90, R12, 0xff800000, P0 ;  /* 0xff8000000c5a7807 */ /* 0x000fe40000000000 */
[----:B------:R-:W-:-:S02]  /*6e00*/  SEL R91, R13, 0xff800000, P1 ;  /* 0xff8000000d5b7807 */ /* 0x000fc40000800000 */
        /* <DEDUP_REMOVED lines=34> */
[----:B------:R-:W3:Y:S01]  /*7030*/  LDTM.x32 R20, tmem[UR13] ;  /* 0x0000000d001479ee */ /* 0x000ee200082c0000 */
[----:B-1----:R-:W-:Y:S02]  /*7040*/  SEL R53, R53, 0xff800000, P1 ;  /* 0xff80000035357807 */ /* 0x002fe40000800000 */
        /* <DEDUP_REMOVED lines=16> */
[----:B------:R-:W-:-:S03]  /*7150*/  FMNMX R155, R100, R101, !PT ;  /* 0x00000065649b7209 */ /* 0x000fc60007800000 */
        /* <DEDUP_REMOVED lines=8> */
[----:B------:R-:W-:-:S03]  /*71e0*/  FMNMX3 R155, R155, R106, R107, !PT ;  /* 0x0000006a9b9b7276 */ /* 0x000fc6000780006b */
        /* <DEDUP_REMOVED lines=19> */
[----:B---3--:R-:W-:Y:S02]  /*7320*/  SEL R127, R21, 0xff800000, P1 ;  /* 0xff800000157f7807 */ /* 0x008fe40000800000 */
        /* <DEDUP_REMOVED lines=27> */
[----:B------:R-:W-:Y:S02]  /*74e0*/  LOP3.LUT P0, RZ, R138, 0x800000, RZ, 0xc0, !PT ;  /* 0x008000008aff7812 */ /* 0x000fe4000780c0ff */
[----:B------:R-:W-:-:S02]  /*74f0*/  SEL R40, R40, 0xff800000, P4 ;  /* 0xff80000028287807 */ /* 0x000fc40002000000 */
[----:B------:R-:W-:Y:S02]  /*7500*/  SEL R43, R43, 0xff800000, P0 ;  /* 0xff8000002b2b7807 */ /* 0x000fe40000000000 */
[----:B------:R-:W-:Y:S02]  /*7510*/  SEL R41, R41, 0xff800000, P5 ;  /* 0xff80000029297807 */ /* 0x000fe40002800000 */
[----:B------:R-:W-:Y:S02]  /*7520*/  SEL R42, R42, 0xff800000, P6 ;  /* 0xff8000002a2a7807 */ /* 0x000fe40003000000 */
[----:B------:R-:W-:Y:S02]  /*7530*/  R2P PR, R138.B3, 0x7f ;  /* 0x0000007f8a007804 */ /* 0x000fe40000003000 */
[----:B------:R-:W-:Y:S02]  /*7540*/  FMNMX3 R155, R155, R58, R59, !PT ;  /* 0x0000003a9b9b7276 */ /* 0x000fe4000780003b */
[----:B------:R-:W-:-:S02]  /*7550*/  R2UR UR13, R85 ;  /* 0x00000000550d72ca */ /* 0x000fc400000e0000 */
[----:B------:R-:W-:Y:S02]  /*7560*/  SEL R44, R44, 0xff800000, P0 ;  /* 0xff8000002c2c7807 */ /* 0x000fe40000000000 */
[----:B------:R-:W-:Y:S02]  /*7570*/  ISETP.GT.AND P0, PT, R138, -0x1, PT ;  /* 0xffffffff8a00780c */ /* 0x000fe40003f04270 */
[----:B------:R-:W-:Y:S02]  /*7580*/  SEL R45, R45, 0xff800000, P1 ;  /* 0xff8000002d2d7807 */ /* 0x000fe40000800000 */
[----:B------:R-:W-:Y:S02]  /*7590*/  SEL R46, R46, 0xff800000, P2 ;  /* 0xff8000002e2e7807 */ /* 0x000fe40001000000 */
[----:B------:R-:W-:Y:S02]  /*75a0*/  SEL R47, R47, 0xff800000, P3 ;  /* 0xff8000002f2f7807 */ /* 0x000fe40001800000 */
[----:B------:R-:W-:-:S02]  /*75b0*/  SEL R48, R48, 0xff800000, P4 ;  /* 0xff80000030307807 */ /* 0x000fc40002000000 */
[----:B------:R-:W-:Y:S02]  /*75c0*/  SEL R49, R49, 0xff800000, P5 ;  /* 0xff80000031317807 */ /* 0x000fe40002800000 */
[----:B------:R-:W-:Y:S02]  /*75d0*/  SEL R50, R50, 0xff800000, P6 ;  /* 0xff80000032327807 */ /* 0x000fe40003000000 */
[----:B------:R-:W-:Y:S02]  /*75e0*/  R2P PR, R154, 0x7e ;  /* 0x0000007e9a007804 */ /* 0x000fe40000000000 */
[----:B------:R-:W-:Y:S02]  /*75f0*/  SEL R51, R51, 0xff800000, !P0 ;  /* 0xff80000033337807 */ /* 0x000fe40004000000 */
[----:B------:R-:W-:Y:S02]  /*7600*/  FMNMX3 R155, R155, R66, R67, !PT ;  /* 0x000000429b9b7276 */ /* 0x000fe40007800043 */
[----:B-1----:R-:W-:-:S02]  /*7610*/  SEL R5, R5, 0xff800000, P1 ;  /* 0xff80000005057807 */ /* 0x002fc40000800000 */
[----:B------:R-:W-:Y:S02]  /*7620*/  SEL R6, R6, 0xff800000, P2 ;  /* 0xff80000006067807 */ /* 0x000fe40001000000 */
[----:B------:R-:W-:Y:S02]  /*7630*/  SEL R7, R7, 0xff800000, P3 ;  /* 0xff80000007077807 */ /* 0x000fe40001800000 */
[----:B------:R-:W-:Y:S02]  /*7640*/  SEL R8, R8, 0xff800000, P4 ;  /* 0xff80000008087807 */ /* 0x000fe40002000000 */
[----:B------:R-:W-:Y:S02]  /*7650*/  SEL R9, R9, 0xff800000, P5 ;  /* 0xff80000009097807 */ /* 0x000fe40002800000 */
[----:B------:R-:W-:Y:S02]  /*7660*/  SEL R10, R10, 0xff800000, P6 ;  /* 0xff8000000a0a7807 */ /* 0x000fe40003000000 */
[----:B------:R-:W-:-:S02]  /*7670*/  R2P PR, R154.B1, 0x7f ;  /* 0x0000007f9a007804 */ /* 0x000fc40000001000 */
        /* <DEDUP_REMOVED lines=10> */
[----:B------:R-:W-:Y:S02]  /*7720*/  FMNMX3 R14, R152, R96, R97, !PT ;  /* 0x00000060980e7276 */ /* 0x000fe40007800061 */
[----:B------:R-:W-:Y:S02]  /*7730*/  FMNMX R13, R86, R87, !PT ;  /* 0x00000057560d7209 */ /* 0x000fe40007800000 */
[----:B------:R-:W-:-:S02]  /*7740*/  SEL R144, R20, 0xff800000, P0 ;  /* 0xff80000014907807 */ /* 0x000fc40000000000 */
[----:B------:R-:W-:Y:S02]  /*7750*/  ISETP.NE.U32.AND P0, PT, R12, 0x1, PT ;  /* 0x000000010c00780c */ /* 0x000fe40003f05070 */
[----:B------:R-:W-:Y:S02]  /*7760*/  FMNMX R12, R88, R89, !PT ;  /* 0x00000059580c7209 */ /* 0x000fe40007800000 */
        /* <DEDUP_REMOVED lines=24> */
[----:B------:R-:W-:Y:S02]  /*78f0*/  SEL R4, R4, 0xff800000, !P0 ;  /* 0xff80000004047807 */ /* 0x000fe40004000000 */
[----:B------:R-:W-:Y:S02]  /*7900*/  LOP3.LUT P0, RZ, R154, 0x80, RZ, 0xc0, !PT ;  /* 0x000000809aff7812 */ /* 0x000fe4000780c0ff */
[----:B------:R-:W-:Y:S02]  /*7910*/  FMNMX3 R12, R12, R122, R123, !PT ;  /* 0x0000007a0c0c7276 */ /* 0x000fe4000780007b */
[----:B------:R-:W-:-:S02]  /*7920*/  FMNMX3 R155, R155, R130, R131, !PT ;  /* 0x000000829b9b7276 */ /* 0x000fc40007800083 */
[----:B------:R-:W-:Y:S02]  /*7930*/  FMNMX3 R14, R14, R124, R125, !PT ;  /* 0x0000007c0e0e7276 */ /* 0x000fe4000780007d */
[----:B------:R-:W-:Y:S02]  /*7940*/  FMNMX3 R13, R13, R128, R129, !PT ;  /* 0x000000800d0d7276 */ /* 0x000fe40007800081 */
[----:B------:R-:W-:Y:S02]  /*7950*/  SEL R11, R11, 0xff800000, P0 ;  /* 0xff8000000b0b7807 */ /* 0x000fe40000000000 */
[----:B------:R-:W-:Y:S02]  /*7960*/  LOP3.LUT P0, RZ, R154, 0x8000, RZ, 0xc0, !PT ;  /* 0x000080009aff7812 */ /* 0x000fe4000780c0ff */
[----:B------:R-:W-:Y:S02]  /*7970*/  FMNMX3 R12, R12, R132, R133, !PT ;  /* 0x000000840c0c7276 */ /* 0x000fe40007800085 */
[----:B------:R-:W-:-:S02]  /*7980*/  FMNMX3 R155, R155, R134, R135, !PT ;  /* 0x000000869b9b7276 */ /* 0x000fc40007800087 */
[----:B------:R-:W-:Y:S02]  /*7990*/  FMNMX3 R14, R14, R36, R37, !PT ;  /* 0x000000240e0e7276 */ /* 0x000fe40007800025 */
[----:B------:R-:W-:Y:S02]  /*79a0*/  FMNMX3 R13, R13, R38, R39, !PT ;  /* 0x000000260d0d7276 */ /* 0x000fe40007800027 */
[----:B------:R-:W-:Y:S02]  /*79b0*/  SEL R143, R19, 0xff800000, P0 ;  /* 0xff800000138f7807 */ /* 0x000fe40000000000 */
[----:B------:R-:W-:Y:S02]  /*79c0*/  FMNMX3 R12, R12, R40, R41, !PT ;  /* 0x000000280c0c7276 */ /* 0x000fe40007800029 */
[----:B------:R-:W-:Y:S02]  /*79d0*/  FMNMX3 R155, R155, R42, R43, !PT ;  /* 0x0000002a9b9b7276 */ /* 0x000fe4000780002b */
[----:B------:R-:W-:-:S02]  /*79e0*/  FMNMX3 R14, R14, R44, R45, !PT ;  /* 0x0000002c0e0e7276 */ /* 0x000fc4000780002d */
[----:B------:R-:W-:Y:S02]  /*79f0*/  FMNMX3 R13, R13, R46, R47, !PT ;  /* 0x0000002e0d0d7276 */ /* 0x000fe4000780002f */
[----:B------:R-:W-:Y:S02]  /*7a00*/  LOP3.LUT P0, RZ, R154, 0x800000, RZ, 0xc0, !PT ;  /* 0x008000009aff7812 */ /* 0x000fe4000780c0ff */
[----:B------:R-:W-:Y:S02]  /*7a10*/  FMNMX3 R12, R12, R48, R49, !PT ;  /* 0x000000300c0c7276 */ /* 0x000fe40007800031 */
[----:B------:R-:W-:Y:S02]  /*7a20*/  FMNMX3 R155, R155, R50, R51, !PT ;  /* 0x000000329b9b7276 */ /* 0x000fe40007800033 */
[----:B------:R-:W-:Y:S02]  /*7a30*/  FMNMX3 R14, R14, R4, R5, !PT ;  /* 0x000000040e0e7276 */ /* 0x000fe40007800005 */
[----:B------:R-:W-:-:S02]  /*7a40*/  FMNMX3 R13, R13, R6, R7, !PT ;  /* 0x000000060d0d7276 */ /* 0x000fc40007800007 */
        /* <DEDUP_REMOVED lines=8> */
[----:B------:R-:W-:Y:S02]  /*7ad0*/  FMNMX3 R12, R12, R8, R9, !PT ;  /* 0x000000080c0c7276 */ /* 0x000fe40007800009 */
[----:B------:R-:W-:Y:S02]  /*7ae0*/  FMNMX3 R155, R155, R10, R11, !PT ;  /* 0x0000000a9b9b7276 */ /* 0x000fe4000780000b */
[----:B------:R-:W-:Y:S02]  /*7af0*/  FMNMX3 R14, R14, R136, R137, !PT ;  /* 0x000000880e0e7276 */ /* 0x000fe40007800089 */
[----:B------:R-:W-:-:S02]  /*7b00*/  FMNMX3 R13, R13, R138, R139, !PT ;  /* 0x0000008a0d0d7276 */ /* 0x000fc4000780008b */
[----:B------:R-:W-:Y:S02]  /*7b10*/  SEL R28, R28, 0xff800000, P0 ;  /* 0xff8000001c1c7807 */ /* 0x000fe40000000000 */
[----:B------:R-:W-:Y:S01]  /*7b20*/  ISETP.GT.AND P0, PT, R154, -0x1, PT ;  /* 0xffffffff9a00780c */ /* 0x000fe20003f04270 */
[----:B--2---:R-:W-:Y:S01]  /*7b30*/  IMAD.U32 R154, RZ, RZ, UR16 ;  /* 0x00000010ff9a7e24 */ /* 0x004fe2000f8e00ff */
[----:B------:R-:W-:Y:S02]  /*7b40*/  SEL R29, R29, 0xff800000, P1 ;  /* 0xff8000001d1d7807 */ /* 0x000fe40000800000 */
[----:B------:R-:W-:Y:S02]  /*7b50*/  SEL R30, R30, 0xff800000, P2 ;  /* 0xff8000001e1e7807 */ /* 0x000fe40001000000 */
[----:B------:R-:W-:Y:S02]  /*7b60*/  SEL R31, R31, 0xff800000, P3 ;  /* 0xff8000001f1f7807 */ /* 0x000fe40001800000 */
[----:B------:R-:W-:-:S02]  /*7b70*/  FMNMX3 R12, R12, R140, R141, !PT ;  /* 0x0000008c0c0c7276 */ /* 0x000fc4000780008d */
[----:B------:R-:W-:Y:S02]  /*7b80*/  FMNMX3 R155, R155, R142, R143, !PT ;  /* 0x0000008e9b9b7276 */ /* 0x000fe4000780008f */
[----:B------:R-:W-:Y:S02]  /*7b90*/  FMNMX3 R14, R14, R144, R145, !PT ;  /* 0x000000900e0e7276 */ /* 0x000fe40007800091 */
[----:B------:R-:W-:Y:S02]  /*7ba0*/  FMNMX3 R13, R13, R148, R149, !PT ;  /* 0x000000940d0d7276 */ /* 0x000fe40007800095 */
[----:B------:R-:W-:Y:S02]  /*7bb0*/  SEL R35, R35, 0xff800000, !P0 ;  /* 0xff80000023237807 */ /* 0x000fe40004000000 */
[----:B------:R-:W-:Y:S02]  /*7bc0*/  SEL R32, R32, 0xff800000, P4 ;  /* 0xff80000020207807 */ /* 0x000fe40002000000 */
[----:B------:R-:W-:-:S02]  /*7bd0*/  SEL R33, R33, 0xff800000, P5 ;  /* 0xff80000021217807 */ /* 0x000fc40002800000 */
[----:B------:R-:W-:Y:S02]  /*7be0*/  SEL R34, R34, 0xff800000, P6 ;  /* 0xff80000022227807 */ /* 0x000fe40003000000 */
[----:B------:R-:W-:Y:S02]  /*7bf0*/  FMNMX3 R12, R12, R146, R147, !PT ;  /* 0x000000920c0c7276 */ /* 0x000fe40007800093 */
[----:B------:R-:W-:Y:S02]  /*7c00*/  FMNMX3 R155, R155, R26, R27, !PT ;  /* 0x0000001a9b9b7276 */ /* 0x000fe4000780001b */
[----:B------:R-:W-:Y:S02]  /*7c10*/  FMNMX3 R14, R14, R28, R29, !PT ;  /* 0x0000001c0e0e7276 */ /* 0x000fe4000780001d */
[----:B------:R-:W-:Y:S02]  /*7c20*/  FMNMX3 R13, R13, R30, R31, !PT ;  /* 0x0000001e0d0d7276 */ /* 0x000fe4000780001f */
[----:B------:R-:W-:-:S02]  /*7c30*/  FMNMX3 R12, R12, R32, R33, !PT ;  /* 0x000000200c0c7276 */ /* 0x000fc40007800021 */
[----:B------:R-:W-:Y:S02]  /*7c40*/  FMNMX3 R155, R155, R34, R35, !PT ;  /* 0x000000229b9b7276 */ /* 0x000fe40007800023 */
[----:B------:R-:W-:-:S04]  /*7c50*/  FMNMX R13, R14, R13, !PT ;  /* 0x0000000d0e0d7209 */ /* 0x000fc80007800000 */
[----:B------:R-:W-:-:S04]  /*7c60*/  FMNMX3 R155, R13, R12, R155, !PT ;  /* 0x0000000c0d9b7276 */ /* 0x000fc8000780009b */
[----:B------:R-:W-:-:S04]  /*7c70*/  FSETP.NEU.AND P0, PT, R155, -INF , PT ;  /* 0xff8000009b00780b */ /* 0x000fc80003f0d000 */
[----:B------:R-:W-:Y:S02]  /*7c80*/  FSEL R12, R155, RZ, P0 ;  /* 0x000000ff9b0c7208 */ /* 0x000fe40000000000 */
[----:B------:R-:W-:-:S03]  /*7c90*/  ELECT P0, URZ, PT ;  /* 0x0000000000ff782f */ /* 0x000fc60003800000 */
[----:B------:R-:W-:-:S04]  /*7ca0*/  FADD R156, -R12, R152 ;  /* 0x000000980c9c7221 */ /* 0x000fc80000000100 */
[----:B------:R-:W-:-:S05]  /*7cb0*/  FMUL R156, R156, UR16 ;  /* 0x000000109c9c7c20 */ /* 0x000fca0008400000 */
[----:B------:R-:W-:Y:S02]  /*7cc0*/  FSETP.GE.AND P1, PT, R156, -4, PT ;  /* 0xc08000009c00780b */ /* 0x000fe40003f26000 */
[----:B------:R-:W1:Y:S02]  /*7cd0*/  MUFU.EX2 R156, R156 ;  /* 0x0000009c009c7308 */ /* 0x000e640000000800 */
[C---:B------:R-:W-:Y:S02]  /*7ce0*/  FSEL R12, R152.reuse, R12, P1 ;  /* 0x0000000c980c7208 */ /* 0x040fe40000800000 */
[----:B------:R-:W-:-:S03]  /*7cf0*/  FSEL R155, R152, R155, P1 ;  /* 0x0000009b989b7208 */ /* 0x000fc60000800000 */
[----:B------:R-:W-:-:S04]  /*7d00*/  FFMA R154, -R12, R154, 8 ;  /* 0x410000000c9a7423 */ /* 0x000fc8000000019a */
[--C-:B------:R-:W-:Y:S02]  /*7d10*/  FFMA2 R16, R88.F32x2.HI_LO, UR16.F32, R154.reuse.F32 ;  /* 0x0000001058107c49 */ /* 0x100fe4000920009a */
[--C-:B------:R-:W-:Y:S02]  /*7d20*/  FFMA2 R18, R100.F32x2.HI_LO, UR16.F32, R154.reuse.F32 ;  /* 0x0000001064127c49 */ /* 0x100fe4000920009a */
[--C-:B------:R-:W-:Y:S02]  /*7d30*/  FFMA2 R20, R90.F32x2.HI_LO, UR16.F32, R154.reuse.F32 ;  /* 0x000000105a147c49 */ /* 0x100fe4000920009a */
[--C-:B------:R-:W-:Y:S01]  /*7d40*/  FFMA2 R22, R92.F32x2.HI_LO, UR16.F32, R154.reuse.F32 ;  /* 0x000000105c167c49 */ /* 0x100fe2000920009a */
[----:B------:R-:W-:Y:S01]  /*7d50*/  MUFU.EX2 R16, R16 ;  /* 0x0000001000107308 */ /* 0x000fe20000000800 */
[--C-:B------:R-:W-:Y:S01]  /*7d60*/  FFMA2 R12, R96.F32x2.HI_LO, UR16.F32, R154.reuse.F32 ;  /* 0x00000010600c7c49 */ /* 0x100fe2000920009a */
[----:B-1----:R-:W-:Y:S01]  /*7d70*/  FSEL R156, R156, 1, !P1 ;  /* 0x3f8000009c9c7808 */ /* 0x002fe20004800000 */
        /* <DEDUP_REMOVED lines=15> */
[----:B------:R-:W-:Y:S02]  /*7e70*/  FFMA2 R122, R4.F32x2.HI_LO, UR16.F32, R154.F32 ;  /* 0x00000010047a7c49 */ /* 0x000fe4000920009a */
[----:B------:R-:W-:-:S02]  /*7e80*/  IMAD.U32 R4, RZ, RZ, UR30 ;  /* 0x0000001eff047e24 */ /* 0x000fc4000f8e00ff */
[--C-:B------:R-:W-:Y:S01]  /*7e90*/  FFMA2 R104, R126.F32x2.HI_LO, UR16.F32, R154.reuse.F32 ;  /* 0x000000107e687c49 */ /* 0x100fe2000920009a */
[----:B-1----:R-:W-:Y:S01]  /*7ea0*/  F2FP.SATFINITE.E4M3.F32.PACK_AB_MERGE_C R5, R17, R16, RZ ;  /* 0x000000101105723e */ /* 0x002fe200048070ff */
[----:B------:R-:W-:Y:S01]  /*7eb0*/  FFMA2 R114, R124.F32x2.HI_LO, UR16.F32, R154.F32 ;  /* 0x000000107c727c49 */ /* 0x000fe2000920009a */
[----:B------:R-:W-:Y:S01]  /*7ec0*/  MUFU.EX2 R20, R20 ;  /* 0x0000001400147308 */ /* 0x000fe20000000800 */
[----:B------:R-:W-:Y:S01]  /*7ed0*/  LOP3.LUT R4, R4, 0x7f, R0, 0xf8, !PT ;  /* 0x0000007f04047812 */ /* 0x000fe200078ef800 */
[--C-:B------:R-:W-:Y:S02]  /*7ee0*/  FFMA2 R52, R52.F32x2.HI_LO, UR16.F32, R154.reuse.F32 ;  /* 0x0000001034347c49 */ /* 0x100fe4000920009a */
[--C-:B------:R-:W-:Y:S01]  /*7ef0*/  FFMA2 R54, R54.F32x2.HI_LO, UR16.F32, R154.reuse.F32 ;  /* 0x0000001036367c49 */ /* 0x100fe2000920009a */
[----:B------:R-:W-:Y:S01]  /*7f00*/  LEA R4, R4, UR8, 0x2 ;  /* 0x0000000804047c11 */ /* 0x000fe2000f8e10ff */
[--C-:B------:R-:W-:Y:S02]  /*7f10*/  FFMA2 R56, R56.F32x2.HI_LO, UR16.F32, R154.reuse.F32 ;  /* 0x0000001038387c49 */ /* 0x100fe4000920009a */
[----:B------:R-:W1:Y:S01]  /*7f20*/  MUFU.EX2 R21, R21 ;  /* 0x0000001500157308 */ /* 0x000e620000000800 */
[--C-:B------:R-:W-:Y:S01]  /*7f30*/  FFMA2 R58, R58.F32x2.HI_LO, UR16.F32, R154.reuse.F32 ;  /* 0x000000103a3a7c49 */ /* 0x100fe2000920009a */
[----:B------:R3:W-:Y:S01]  /*7f40*/  STS [R4+0x26c], R156 ;  /* 0x00026c9c04007388 */ /* 0x0007e20000000800 */
[----:B------:R-:W-:-:S02]  /*7f50*/  FFMA2 R60, R60.F32x2.HI_LO, UR16.F32, R154.F32 ;  /* 0x000000103c3c7c49 */ /* 0x000fc4000920009a */
[--C-:B------:R-:W-:Y:S02]  /*7f60*/  FFMA2 R62, R62.F32x2.HI_LO, UR16.F32, R154.reuse.F32 ;  /* 0x000000103e3e7c49 */ /* 0x100fe4000920009a */
[--C-:B------:R-:W-:Y:S01]  /*7f70*/  FFMA2 R124, R6.F32x2.HI_LO, UR16.F32, R154.reuse.F32 ;  /* 0x00000010067c7c49 */ /* 0x100fe2000920009a */
[----:B------:R-:W-:Y:S01]  /*7f80*/  MUFU.EX2 R22, R22 ;  /* 0x0000001600167308 */ /* 0x000fe20000000800 */
[--C-:B------:R-:W-:Y:S01]  /*7f90*/  FFMA2 R126, R8.F32x2.HI_LO, UR16.F32, R154.reuse.F32 ;  /* 0x00000010087e7c49 */ /* 0x100fe2000920009a */
[----:B--2---:R-:W-:Y:S01]  /*7fa0*/  F2FP.SATFINITE.E4M3.F32.PACK_AB_MERGE_C R8, R19, R18, RZ ;  /* 0x000000121308723e */ /* 0x004fe200048070ff */
[--C-:B------:R-:W-:Y:S02]  /*7fb0*/  FFMA2 R116, R128.F32x2.HI_LO, UR16.F32, R154.reuse.F32 ;  /* 0x0000001080747c49 */ /* 0x100fe4000920009a */
[----:B------:R-:W-:Y:S01]  /*7fc0*/  FFMA2 R118, R132.F32x2.HI_LO, UR16.F32, R154.F32 ;  /* 0x0000001084767c49 */ /* 0x000fe2000920009a */
[----:B------:R-:W-:Y:S01]  /*7fd0*/  PRMT R5, R5, 0x5410, R8 ;  /* 0x0000541005057816 */ /* 0x000fe20000000008 */
        /* <DEDUP_REMOVED lines=35> */
[----:B------:R-:W-:Y:S01]  /*8210*/  FFMA2 R50, R50.F32x2.HI_LO, UR16.F32, R154.F32 ;  /* 0x0000001032327c49 */ /* 0x000fe2000920009a */
[----:B---3--:R-:W-:Y:S01]  /*8220*/  PRMT R4, R9, 0x5410, R10 ;  /* 0x0000541009047816 */ /* 0x008fe2000000000a */
        /* <DEDUP_REMOVED lines=13> */
[----:B------:R-:W-:-:S05]  /*8300*/  FFMA2 R34, R34.F32x2.HI_LO, UR16.F32, R154.F32 ;  /* 0x0000001022227c49 */ /* 0x000fca000920009a */
[----:B------:R-:W1:Y:S01]  /*8310*/  MUFU.EX2 R89, R89 ;  /* 0x0000005900597308 */ /* 0x000e620000000800 */
[----:B--2---:R-:W-:-:S04]  /*8320*/  F2FP.SATFINITE.E4M3.F32.PACK_AB_MERGE_C R144, R87, R86, RZ ;  /* 0x000000565790723e */ /* 0x004fc800048070ff */
        /* <DEDUP_REMOVED lines=21> */
[----:B------:R-:W-:Y:S01]  /*8480*/  PRMT R11, R11, 0x5410, R144 ;  /* 0x000054100b0b7816 */ /* 0x000fe20000000090 */
[----:B------:R-:W-:Y:S02]  /*8490*/  IMAD.U32 R144, RZ, RZ, UR18 ;  /* 0x00000012ff907e24 */ /* 0x000fe4000f8e00ff */
[----:B------:R-:W-:Y:S08]  /*84a0*/  MUFU.EX2 R98, R98 ;  /* 0x0000006200627308 */ /* 0x000ff00000000800 */
[----:B------:R-:W2:Y:S01]  /*84b0*/  MUFU.EX2 R99, R99 ;  /* 0x0000006300637308 */ /* 0x000ea20000000800 */
[----:B-1----:R-:W-:-:S07]  /*84c0*/  F2FP.SATFINITE.E4M3.F32.PACK_AB_MERGE_C R10, R97, R96, RZ ;  /* 0x00000060610a723e */ /* 0x002fce00048070ff */
[----:B------:R-:W-:Y:S08]  /*84d0*/  MUFU.EX2 R52, R52 ;  /* 0x0000003400347308 */ /* 0x000ff00000000800 */
[----:B------:R-:W-:Y:S01]  /*84e0*/  MUFU.EX2 R53, R53 ;  /* 0x0000003500357308 */ /* 0x000fe20000000800 */
[----:B--2---:R-:W-:-:S04]  /*84f0*/  F2FP.SATFINITE.E4M3.F32.PACK_AB_MERGE_C R145, R99, R98, RZ ;  /* 0x000000626391723e */ /* 0x004fc800048070ff */
[----:B------:R-:W-:Y:S01]  /*8500*/  PRMT R10, R10, 0x5410, R145 ;  /* 0x000054100a0a7816 */ /* 0x000fe20000000091 */
[----:B------:R1:W-:Y:S06]  /*8510*/  BAR.ARV R144, 0x40 ;  /* 0x000100900000751d */ /* 0x0003ec0000002000 */
[----:B------:R-:W-:Y:S01]  /*8520*/  MUFU.EX2 R54, R54 ;  /* 0x0000003600367308 */ /* 0x000fe20000000800 */
[----:B------:R2:W-:Y:S01]  /*8530*/  STTM.x8 tmem[UR13], R4 ;  /* 0x00000004000079ed */ /* 0x0005e200081c000d */
[----:B------:R-:W-:-:S06]  /*8540*/  R2UR UR13, R111 ;  /* 0x000000006f0d72ca */ /* 0x000fcc00000e0000 */
[----:B------:R-:W2:Y:S08]  /*8550*/  MUFU.EX2 R55, R55 ;  /* 0x0000003700377308 */ /* 0x000eb00000000800 */
[----:B------:R-:W-:Y:S08]  /*8560*/  MUFU.EX2 R56, R56 ;  /* 0x0000003800387308 */ /* 0x000ff00000000800 */
[----:B------:R-:W3:Y:S08]  /*8570*/  MUFU.EX2 R57, R57 ;  /* 0x0000003900397308 */ /* 0x000ef00000000800 */
[----:B------:R-:W-:Y:S01]  /*8580*/  MUFU.EX2 R58, R58 ;  /* 0x0000003a003a7308 */ /* 0x000fe20000000800 */
[----:B--2---:R-:W-:-:S07]  /*8590*/  F2FP.SATFINITE.E4M3.F32.PACK_AB_MERGE_C R9, R55, R54, RZ ;  /* 0x000000363709723e */ /* 0x004fce00048070ff */
[----:B------:R-:W2:Y:S01]  /*85a0*/  MUFU.EX2 R59, R59 ;  /* 0x0000003b003b7308 */ /* 0x000ea20000000800 */
[----:B------:R-:W-:Y:S02]  /*85b0*/  F2FP.SATFINITE.E4M3.F32.PACK_AB_MERGE_C R4, R53, R52, RZ ;  /* 0x000000343504723e */ /* 0x000fe400048070ff */
[----:B---3--:R-:W-:Y:S02]  /*85c0*/  F2FP.SATFINITE.E4M3.F32.PACK_AB_MERGE_C R5, R57, R56, RZ ;  /* 0x000000383905723e */ /* 0x008fe400048070ff */
[----:B------:R-:W-:-:S03]  /*85d0*/  PRMT R4, R4, 0x5410, R9 ;  /* 0x0000541004047816 */ /* 0x000fc60000000009 */
[----:B------:R-:W-:Y:S08]  /*85e0*/  MUFU.EX2 R60, R60 ;  /* 0x0000003c003c7308 */ /* 0x000ff00000000800 */
[----:B------:R-:W3:Y:S01]  /*85f0*/  MUFU.EX2 R61, R61 ;  /* 0x0000003d003d7308 */ /* 0x000ee20000000800 */
[----:B--2---:R-:W-:-:S04]  /*8600*/  F2FP.SATFINITE.E4M3.F32.PACK_AB_MERGE_C R8, R59, R58, RZ ;  /* 0x0000003a3b08723e */ /* 0x004fc800048070ff */
[----:B------:R-:W-:-:S03]  /*8610*/  PRMT R5, R5, 0x5410, R8 ;  /* 0x0000541005057816 */ /* 0x000fc60000000008 */
[----:B------:R-:W-:Y:S08]  /*8620*/  MUFU.EX2 R62, R62 ;  /* 0x0000003e003e7308 */ /* 0x000ff00000000800 */
[----:B------:R-:W2:Y:S01]  /*8630*/  MUFU.EX2 R63, R63 ;  /* 0x0000003f003f7308 */ /* 0x000ea20000000800 */
[----:B---3--:R-:W-:-:S07]  /*8640*/  F2FP.SATFINITE.E4M3.F32.PACK_AB_MERGE_C R6, R61, R60, RZ ;  /* 0x0000003c3d06723e */ /* 0x008fce00048070ff */
[----:B------:R-:W-:Y:S08]  /*8650*/  MUFU.EX2 R64, R64 ;  /* 0x0000004000407308 */ /* 0x000ff00000000800 */
[----:B------:R-:W3:Y:S01]  /*8660*/  MUFU.EX2 R65, R65 ;  /* 0x0000004100417308 */ /* 0x000ee20000000800 */
[----:B--2---:R-:W-:-:S04]  /*8670*/  F2FP.SATFINITE.E4M3.F32.PACK_AB_MERGE_C R7, R63, R62, RZ ;  /* 0x0000003e3f07723e */ /* 0x004fc800048070ff */
[----:B------:R-:W-:-:S03]  /*8680*/  PRMT R6, R6, 0x5410, R7 ;  /* 0x0000541006067816 */ /* 0x000fc60000000007 */
[----:B------:R-:W-:Y:S08]  /*8690*/  MUFU.EX2 R66, R66 ;  /* 0x0000004200427308 */ /* 0x000ff00000000800 */
[----:B------:R-:W1:Y:S01]  /*86a0*/  MUFU.EX2 R67, R67 ;  /* 0x0000004300437308 */ /* 0x000e620000000800 */
[----:B---3--:R-:W-:-:S07]  /*86b0*/  F2FP.SATFINITE.E4M3.F32.PACK_AB_MERGE_C R7, R65, R64, RZ ;  /* 0x000000404107723e */ /* 0x008fce00048070ff */
[----:B------:R-:W-:Y:S08]  /*86c0*/  MUFU.EX2 R68, R68 ;  /* 0x0000004400447308 */ /* 0x000ff00000000800 */
[----:B------:R-:W2:Y:S01]  /*86d0*/  MUFU.EX2 R69, R69 ;  /* 0x0000004500457308 */ /* 0x000ea20000000800 */
[----:B-1----:R-:W-:-:S04]  /*86e0*/  F2FP.SATFINITE.E4M3.F32.PACK_AB_MERGE_C R144, R67, R66, RZ ;  /* 0x000000424390723e */ /* 0x002fc800048070ff */
[----:B------:R-:W-:-:S03]  /*86f0*/  PRMT R7, R7, 0x5410, R144 ;  /* 0x0000541007077816 */ /* 0x000fc60000000090 */
[----:B------:R-:W-:Y:S08]  /*8700*/  MUFU.EX2 R70, R70 ;  /* 0x0000004600467308 */ /* 0x000ff00000000800 */
[----:B------:R-:W1:Y:S01]  /*8710*/  MUFU.EX2 R71, R71 ;  /* 0x0000004700477308 */ /* 0x000e620000000800 */
[----:B--2---:R-:W-:-:S07]  /*8720*/  F2FP.SATFINITE.E4M3.F32.PACK_AB_MERGE_C R8, R69, R68, RZ ;  /* 0x000000444508723e */ /* 0x004fce00048070ff */
        /* <DEDUP_REMOVED lines=22> */
[----:B------:R-:W-:Y:S01]  /*8890*/  MUFU.EX2 R109, R109 ;  /* 0x0000006d006d7308 */ /* 0x000fe20000000800 */
[----:B-1----:R-:W-:-:S04]  /*88a0*/  F2FP.SATFINITE.E4M3.F32.PACK_AB_MERGE_C R144, R83, R82, RZ ;  /* 0x000000525390723e */ /* 0x002fc800048070ff */
[----:B------:R-:W-:-:S03]  /*88b0*/  PRMT R11, R11, 0x5410, R144 ;  /* 0x000054100b0b7816 */ /* 0x000fc60000000090 */
[----:B------:R-:W-:Y:S01]  /*88c0*/  MUFU.EX2 R112, R112 ;  /* 0x0000007000707308 */ /* 0x000fe20000000800 */
[----:B------:R1:W-:Y:S01]  /*88d0*/  STTM.x8 tmem[UR13], R4 ;  /* 0x00000004000079ed */ /* 0x0003e200081c000d */
[----:B------:R-:W-:-:S06]  /*88e0*/  R2UR UR13, R150 ;  /* 0x00000000960d72ca */ /* 0x000fcc00000e0000 */
[----:B------:R-:W1:Y:S08]  /*88f0*/  MUFU.EX2 R113, R113 ;  /* 0x0000007100717308 */ /* 0x000e700000000800 */
[----:B------:R-:W-:Y:S08]  /*8900*/  MUFU.EX2 R114, R114 ;  /* 0x0000007200727308 */ /* 0x000ff00000000800 */
[----:B------:R-:W2:Y:S08]  /*8910*/  MUFU.EX2 R115, R115 ;  /* 0x0000007300737308 */ /* 0x000eb00000000800 */
[----:B------:R-:W-:Y:S01]  /*8920*/  MUFU.EX2 R116, R116 ;  /* 0x0000007400747308 */ /* 0x000fe20000000800 */
[----:B-1----:R-:W-:-:S07]  /*8930*/  F2FP.SATFINITE.E4M3.F32.PACK_AB_MERGE_C R10, R113, R112, RZ ;  /* 0x00000070710a723e */ /* 0x002fce00048070ff */
[----:B------:R-:W1:Y:S01]  /*8940*/  MUFU.EX2 R117, R117 ;  /* 0x0000007500757308 */ /* 0x000e620000000800 */
[----:B------:R-:W-:Y:S02]  /*8950*/  F2FP.SATFINITE.E4M3.F32.PACK_AB_MERGE_C R5, R109, R108, RZ ;  /* 0x0000006c6d05723e */ /* 0x000fe400048070ff */
[----:B--2---:R-:W-:Y:S02]  /*8960*/  F2FP.SATFINITE.E4M3.F32.PACK_AB_MERGE_C R6, R115, R114, RZ ;  /* 0x000000727306723e */ /* 0x004fe400048070ff */
[----:B------:R-:W-:-:S03]  /*8970*/  PRMT R5, R5, 0x5410, R10 ;  /* 0x0000541005057816 */ /* 0x000fc6000000000a */
        /* <DEDUP_REMOVED lines=48> */
[----:B------:R-:W-:Y:S01]  /*8c80*/  R2UR UR13, R151 ;  /* 0x00000000970d72ca */ /* 0x000fe200000e0000 */
[----:B------:R-:W2:Y:S05]  /*8c90*/  FENCE.VIEW.ASYNC.T ;  /* 0x00000000000073c6 */ /* 0x000eaa0000000200 */
[----:B------:R-:W1:Y:S08]  /*8ca0*/  MUFU.EX2 R129, R129 ;  /* 0x0000008100817308 */ /* 0x000e700000000800 */
[----:B------:R-:W-:Y:S08]  /*8cb0*/  MUFU.EX2 R122, R122 ;  /* 0x0000007a007a7308 */ /* 0x000ff00000000800 */
[----:B------:R-:W3:Y:S08]  /*8cc0*/  MUFU.EX2 R123, R123 ;  /* 0x0000007b007b7308 */ /* 0x000ef00000000800 */
[----:B------:R-:W-:Y:S01]  /*8cd0*/  MUFU.EX2 R124, R124 ;  /* 0x0000007c007c7308 */ /* 0x000fe20000000800 */
[----:B-1----:R-:W-:-:S07]  /*8ce0*/  F2FP.SATFINITE.E4M3.F32.PACK_AB_MERGE_C R6, R129, R128, RZ ;  /* 0x000000808106723e */ /* 0x002fce00048070ff */
[----:B------:R-:W1:Y:S01]  /*8cf0*/  MUFU.EX2 R125, R125 ;  /* 0x0000007d007d7308 */ /* 0x000e620000000800 */
[----:B------:R-:W-:Y:S02]  /*8d00*/  F2FP.SATFINITE.E4M3.F32.PACK_AB_MERGE_C R5, R127, R126, RZ ;  /* 0x0000007e7f05723e */ /* 0x000fe400048070ff */
[----:B---3--:R-:W-:Y:S02]  /*8d10*/  F2FP.SATFINITE.E4M3.F32.PACK_AB_MERGE_C R4, R123, R122, RZ ;  /* 0x0000007a7b04723e */ /* 0x008fe400048070ff */
[----:B------:R-:W-:-:S03]  /*8d20*/  PRMT R5, R5, 0x5410, R6 ;  /* 0x0000541005057816 */ /* 0x000fc60000000006 */
[----:B------:R-:W-:Y:S08]  /*8d30*/  MUFU.EX2 R130, R130 ;  /* 0x0000008200827308 */ /* 0x000ff00000000800 */
[----:B------:R-:W3:Y:S01]  /*8d40*/  MUFU.EX2 R131, R131 ;  /* 0x0000008300837308 */ /* 0x000ee20000000800 */
[----:B-1----:R-:W-:-:S04]  /*8d50*/  F2FP.SATFINITE.E4M3.F32.PACK_AB_MERGE_C R7, R125, R124, RZ ;  /* 0x0000007c7d07723e */ /* 0x002fc800048070ff */
[----:B------:R-:W-:-:S03]  /*8d60*/  PRMT R4, R4, 0x5410, R7 ;  /* 0x0000541004047816 */ /* 0x000fc60000000007 */
[----:B------:R-:W-:Y:S08]  /*8d70*/  MUFU.EX2 R132, R132 ;  /* 0x0000008400847308 */ /* 0x000ff00000000800 */
[----:B------:R-:W1:Y:S01]  /*8d80*/  MUFU.EX2 R133, R133 ;  /* 0x0000008500857308 */ /* 0x000e620000000800 */
[----:B---3--:R-:W-:-:S07]  /*8d90*/  F2FP.SATFINITE.E4M3.F32.PACK_AB_MERGE_C R6, R131, R130, RZ ;  /* 0x000000828306723e */ /* 0x008fce00048070ff */
        /* <DEDUP_REMOVED lines=31> */
[----:B------:R-:W-:Y:S01]  /*8f90*/  PRMT R10, R10, 0x5410, R145 ;  /* 0x000054100a0a7816 */ /* 0x000fe20000000091 */
[----:B------:R-:W-:Y:S02]  /*8fa0*/  IMAD.MOV.U32 R145, RZ, RZ, 0x1 ;  /* 0x00000001ff917424 */ /* 0x000fe400078e00ff */
[----:B------:R-:W-:Y:S02]  /*8fb0*/  MUFU.EX2 R34, R34 ;  /* 0x0000002200227308 */ /* 0x000fe40000000800 */
[----:B--2---:R1:W-:Y:S06]  /*8fc0*/  SYNCS.ARRIVE.TRANS64.ART0 RZ, [UR19], R145 ;  /* 0x00000091ffff79a7 */ /* 0x0043ec0008500013 */
[----:B------:R-:W2:Y:S01]  /*8fd0*/  MUFU.EX2 R35, R35 ;  /* 0x0000002300237308 */ /* 0x000ea20000000800 */
[----:B---3--:R-:W-:-:S02]  /*8fe0*/  F2FP.SATFINITE.E4M3.F32.PACK_AB_MERGE_C R11, R33, R32, RZ ;  /* 0x00000020210b723e */ /* 0x008fc400048070ff */
[----:B--2---:R-:W-:-:S04]  /*8ff0*/  F2FP.SATFINITE.E4M3.F32.PACK_AB_MERGE_C R144, R35, R34, RZ ;  /* 0x000000222390723e */ /* 0x004fc800048070ff */
[----:B------:R-:W-:Y:S01]  /*9000*/  PRMT R11, R11, 0x5410, R144 ;  /* 0x000054100b0b7816 */ /* 0x000fe20000000090 */
[----:B------:R-:W-:-:S03]  /*9010*/  IMAD.U32 R144, RZ, RZ, UR21 ;  /* 0x00000015ff907e24 */ /* 0x000fc6000f8e00ff */
[----:B------:R1:W-:Y:S01]  /*9020*/  STTM.x8 tmem[UR13], R4 ;  /* 0x00000004000079ed */ /* 0x0003e200081c000d */
[----:B------:R-:W2:Y:S02]  /*9030*/  FENCE.VIEW.ASYNC.T ;  /* 0x00000000000073c6 */ /* 0x000ea40000000200 */
[----:B--2---:R-:W-:Y:S01]  /*9040*/  NOP ;  /* 0x0000000000007918 */ /* 0x004fe20000000000 */
[----:B------:R1:W-:Y:S01]  /*9050*/  @P0 SYNCS.ARRIVE.TRANS64.ART0 RZ, [UR11+0x1c0], R145 ;  /* 0x0001c091ffff09a7 */ /* 0x0003e2000850000b */
[----:B------:R-:W2:Y:S02]  /*9060*/  SYNCS.PHASECHK.TRANS64.TRYWAIT P0, [UR10], R144 ;  /* 0x00000090ff0075a7 */ /* 0x000ea4000800110a */
[----:B-12---:R-:W-:Y:S05]  /*9070*/  @!P0 BRA `(.L_x_48) ;  /* 0x0000005400008947 */ /* 0x006fea0003800000 */
.L_x_120:
[----:B-1----:R-:W-:Y:S01]  /*9080*/  MOV R5, UR20 ;  /* 0x0000001400057c02 */ /* 0x002fe20008000f00 */
[----:B------:R-:W-:Y:S01]  /*9090*/  FMUL R4, R156, R2 ;  /* 0x000000029c047220 */ /* 0x000fe20000400000 */
[----:B------:R-:W-:Y:S01]  /*90a0*/  FADD2 R14, R14.F32x2.HI_LO, R22.F32x2.HI_LO ;  /* 0x000000160e0e724b */ /* 0x000fe20000000000 */
[----:B------:R-:W-:Y:S01]  /*90b0*/  UIADD3 UR26, UPT, UPT, UR26, 0x1, URZ ;  /* 0x000000011a1a7890 */ /* 0x000fe2000fffe0ff */
[----:B------:R-:W-:Y:S01]  /*90c0*/  FADD2 R16, R16.F32x2.HI_LO, R24.F32x2.HI_LO ;  /* 0x000000181010724b */ /* 0x000fe20000000000 */
[----:B------:R-:W-:Y:S01]  /*90d0*/  MOV R152, R155 ;  /* 0x0000009b00987202 */ /* 0x000fe20000000f00 */
[----:B------:R-:W-:Y:S01]  /*90e0*/  FADD2 R4, R4.F32x2.HI_LO, R12.F32x2.HI_LO ;  /* 0x0000000c0404724b */ /* 0x000fe20000000000 */
[----:B------:R-:W-:Y:S01]  /*90f0*/  UISETP.NE.AND UP0, UPT, UR26, -0x1, UPT ;  /* 0xffffffff1a00788c */ /* 0x000fe2000bf05270 */
[----:B------:R-:W-:Y:S01]  /*9100*/  FADD2 R18, R18.F32x2.HI_LO, R86.F32x2.HI_LO ;  /* 0x000000561212724b */ /* 0x000fe20000000000 */
[----:B------:R-:W-:Y:S01]  /*9110*/  ULOP3.LUT UR12, UR12, 0x1, URZ, 0x3c, !UPT ;  /* 0x000000010c0c7892 */ /* 0x000fe2000f8e3cff */
[----:B------:R-:W-:Y:S01]  /*9120*/  FADD2 R4, R4.F32x2.HI_LO, R20.F32x2.HI_LO ;  /* 0x000000140404724b */ /* 0x000fe20000000000 */
[----:B------:R-:W-:Y:S01]  /*9130*/  ULOP3.LUT UR27, UR27, 0x1, URZ, 0x3c, !UPT ;  /* 0x000000011b1b7892 */ /* 0x000fe2000f8e3cff */
[----:B------:R-:W-:-:S02]  /*9140*/  FADD2 R14, R14.F32x2.HI_LO, R90.F32x2.HI_LO ;  /* 0x0000005a0e0e724b */ /* 0x000fc40000000000 */
[----:B------:R-:W-:Y:S02]  /*9150*/  FADD2 R16, R16.F32x2.HI_LO, R92.F32x2.HI_LO ;  /* 0x0000005c1010724b */ /* 0x000fe40000000000 */
[----:B------:R-:W-:Y:S02]  /*9160*/  FADD2 R18, R18.F32x2.HI_LO, R94.F32x2.HI_LO ;  /* 0x0000005e1212724b */ /* 0x000fe40000000000 */
[----:B------:R-:W-:Y:S02]  /*9170*/  FADD2 R4, R4.F32x2.HI_LO, R88.F32x2.HI_LO ;  /* 0x000000580404724b */ /* 0x000fe40000000000 */
[----:B------:R-:W-:Y:S02]  /*9180*/  FADD2 R14, R14.F32x2.HI_LO, R98.F32x2.HI_LO ;  /* 0x000000620e0e724b */ /* 0x000fe40000000000 */
[----:B------:R-:W-:Y:S02]  /*9190*/  FADD2 R16, R16.F32x2.HI_LO, R100.F32x2.HI_LO ;  /* 0x000000641010724b */ /* 0x000fe40000000000 */
        /* <DEDUP_REMOVED lines=51> */
[----:B------:R-:W-:-:S04]  /*94d0*/  FADD2 R4, R4.F32x2.HI_LO, R14.F32x2.HI_LO ;  /* 0x0000000e0404724b */ /* 0x000fc80000000000 */
[----:B------:R-:W-:-:S04]  /*94e0*/  FADD2 R4, R4.F32x2.HI_LO, R16.F32x2.HI_LO ;  /* 0x000000100404724b */ /* 0x000fc80000000000 */
[----:B------:R-:W-:Y:S01]  /*94f0*/  FADD R2, R4, R5 ;  /* 0x0000000504027221 */ /* 0x000fe20000000000 */
[----:B------:R-:W-:Y:S06]  /*9500*/  BRA.U UP0, `(.L_x_49) ;  /* 0xffffffd500bc7547 */ /* 0x000fec000b83ffff */
.L_x_46:
[----:B------:R-:W-:-:S04]  /*9510*/  UISETP.LT.AND UP0, UPT, UR29, UR28, UPT ;  /* 0x0000001c1d00728c */ /* 0x000fc8000bf01270 */
[----:B------:R-:W-:-:S04]  /*9520*/  USEL UR21, UR29, UR28, UP0 ;  /* 0x0000001c1d157287 */ /* 0x000fc80008000000 */
[----:B------:R-:W-:-:S09]  /*9530*/  UISETP.GE.AND UP0, UPT, UR21, 0x1, UPT ;  /* 0x000000011500788c */ /* 0x000fd2000bf06270 */
[----:B------:R-:W-:Y:S05]  /*9540*/  BRA.U !UP0, `(.L_x_50) ;  /* 0x0000002108c87547 */ /* 0x000fea000b800000 */
[----:B------:R-:W1:Y:S01]  /*9550*/  S2R R153, SR_TID.X ;  /* 0x0000000000997919 */ /* 0x000e620000002100 */
[----:B------:R-:W2:Y:S01]  /*9560*/  S2UR UR13, SR_CgaCtaId ;  /* 0x00000000000d79c3 */ /* 0x000ea20000008800 */
[----:B------:R-:W-:Y:S01]  /*9570*/  UISETP.GT.AND UP0, UPT, UR31, 0x3, UPT ;  /* 0x000000031f00788c */ /* 0x000fe2000bf04270 */
[----:B------:R-:W-:Y:S01]  /*9580*/  IMAD.MOV.U32 R154, RZ, RZ, R155 ;  /* 0x000000ffff9a7224 */ /* 0x000fe200078e009b */
[----:B------:R-:W-:Y:S01]  /*9590*/  UMOV UR8, 0x400 ;  /* 0x0000040000087882 */ /* 0x000fe20000000000 */
[----:B------:R-:W3:Y:S01]  /*95a0*/  LDCU UR10, c[0x0][0x600] ;  /* 0x0000c000ff0a77ac */ /* 0x000ee20008000800 */
[----:B------:R-:W-:Y:S02]  /*95b0*/  USEL UR16, URZ, 0x80, !UP0 ;  /* 0x00000080ff107887 */ /* 0x000fe4000c000000 */
[----:B------:R-:W-:Y:S01]  /*95c0*/  UIADD3 UR21, UPT, UPT, -UR21, URZ, URZ ;  /* 0x000000ff15157290 */ /* 0x000fe2000fffe1ff */
[----:B------:R-:W-:-:S03]  /*95d0*/  UMOV UR9, URZ ;  /* 0x000000ff00097c82 */ /* 0x000fc60008000000 */
[----:B------:R-:W-:Y:S01]  /*95e0*/  IMAD.U32 R152, RZ, RZ, UR16 ;  /* 0x00000010ff987e24 */ /* 0x000fe2000f8e00ff */
[----:B--2---:R-:W-:-:S04]  /*95f0*/  ULEA UR13, UR13, UR8, 0x18 ;  /* 0x000000080d0d7291 */ /* 0x004fc8000f8ec0ff */
[----:B------:R-:W-:Y:S01]  /*9600*/  UIADD3 UR11, UPT, UPT, UR13, 0x8, URZ ;  /* 0x000000080d0b7890 */ /* 0x000fe2000fffe0ff */
[----:B-1----:R-:W-:-:S05]  /*9610*/  IMAD.U32 R0, R153, 0x10000, RZ ;  /* 0x0001000099007824 */ /* 0x002fca00078e00ff */
[----:B------:R-:W-:-:S04]  /*9620*/  LOP3.LUT R152, R152, 0x600000, R0, 0xf8, !PT ;  /* 0x0060000098987812 */ /* 0x000fc800078ef800 */
[C---:B------:R-:W-:Y:S02]  /*9630*/  LOP3.LUT R151, R152.reuse, 0x40, RZ, 0xfc, !PT ;  /* 0x0000004098977812 */ /* 0x040fe400078efcff */
[C---:B------:R-:W-:Y:S02]  /*9640*/  LOP3.LUT R150, R152.reuse, 0x58, RZ, 0xfc, !PT ;  /* 0x0000005898967812 */ /* 0x040fe400078efcff */
[C---:B------:R-:W-:Y:S02]  /*9650*/  LOP3.LUT R149, R152.reuse, 0x50, RZ, 0xfc, !PT ;  /* 0x0000005098957812 */ /* 0x040fe400078efcff */
[C---:B------:R-:W-:Y:S02]  /*9660*/  LOP3.LUT R148, R152.reuse, 0x48, RZ, 0xfc, !PT ;  /* 0x0000004898947812 */ /* 0x040fe400078efcff */
[C---:B------:R-:W-:Y:S02]  /*9670*/  LOP3.LUT R3, R152.reuse, 0x60, RZ, 0xfc, !PT ;  /* 0x0000006098037812 */ /* 0x040fe400078efcff */
[----:B---3--:R-:W-:-:S07]  /*9680*/  LOP3.LUT R0, R152, 0x20, RZ, 0xfc, !PT ;  /* 0x0000002098007812 */ /* 0x008fce00078efcff */
.L_x_53:
[----:B------:R-:W-:Y:S01]  /*9690*/  UMOV UR20, UR11 ;  /* 0x0000000b00147c82 */ /* 0x000fe20008000000 */
[----:B------:R-:W-:Y:S01]  /*96a0*/  USHF.L.U32 UR19, UR27, 0x1f, URZ ;  /* 0x0000001f1b137899 */ /* 0x000fe200080006ff */
[----:B------:R-:W-:Y:S01]  /*96b0*/  R2UR UR8, R152 ;  /* 0x00000000980872ca */ /* 0x000fe200000e0000 */
[----:B------:R-:W-:-:S04]  /*96c0*/  @!UP0 UIADD3 UR20, UPT, UPT, UR13, URZ, URZ ;  /* 0x000000ff0d148290 */ /* 0x000fc8000fffe0ff */
[----:B------:R-:W-:-:S05]  /*96d0*/  MOV R4, UR19 ;  /* 0x0000001300047c02 */ /* 0x000fca0008000f00 */
[----:B------:R-:W1:Y:S02]  /*96e0*/  SYNCS.PHASECHK.TRANS64.TRYWAIT P0, [UR20+0x1a0], R4 ;  /* 0x0001a004ff0075a7 */ /* 0x000e640008001114 */
[----:B-1----:R-:W-:Y:S05]  /*96f0*/  @!P0 BRA `(.L_x_51) ;  /* 0x0000004c007c8947 */ /* 0x002fea0003800000 */
.L_x_122:
[----:B------:R-:W2:Y:S01]  /*9700*/  LDTM.x32 R100, tmem[UR8] ;  /* 0x00000008006479ee */ /* 0x000ea200082c0000 */
[----:B------:R-:W-:Y:S01]  /*9710*/  R2UR UR8, R0 ;  /* 0x00000000000872ca */ /* 0x000fe200000e0000 */
[----:B------:R-:W-:Y:S01]  /*9720*/  IMAD.U32 R158, RZ, RZ, UR10 ;  /* 0x0000000aff9e7e24 */ /* 0x000fe2000f8e00ff */
[----:B------:R-:W-:Y:S01]  /*9730*/  R2UR UR17, R151 ;  /* 0x00000000971172ca */ /* 0x000fe200000e0000 */
[----:B------:R-:W-:-:S10]  /*9740*/  IMAD.MOV.U32 R160, RZ, RZ, 0x3d9df09d ;  /* 0x3d9df09dffa07424 */ /* 0x000fd400078e00ff */
[----:B------:R-:W3:Y:S01]  /*9750*/  LDTM.x32 R68, tmem[UR8] ;  /* 0x00000008004479ee */ /* 0x000ee200082c0000 */
[----:B------:R-:W-:Y:S01]  /*9760*/  R2UR UR8, R3 ;  /* 0x00000000030872ca */ /* 0x000fe200000e0000 */
[----:B------:R-:W4:Y:S01]  /*9770*/  LDTM.x32 R36, tmem[UR17] ;  /* 0x00000011002479ee */ /* 0x000f2200082c0000 */
[----:B------:R-:W-:Y:S01]  /*9780*/  USHF.L.U32 UR17, UR12, 0x1f, URZ ;  /* 0x0000001f0c117899 */ /* 0x000fe200080006ff */
[----:B--2---:R-:W-:Y:S02]  /*9790*/  FMNMX3 R134, R154, R100, R101, !PT ;  /* 0x000000649a867276 */ /* 0x004fe40007800065 */
[----:B------:R-:W-:Y:S02]  /*97a0*/  FMNMX R133, R102, R103, !PT ;  /* 0x0000006766857209 */ /* 0x000fe40007800000 */
[----:B------:R-:W-:-:S06]  /*97b0*/  FMNMX R132, R104, R105, !PT ;  /* 0x0000006968847209 */ /* 0x000fcc0007800000 */
[----:B-1----:R-:W1:Y:S01]  /*97c0*/  LDTM.x32 R4, tmem[UR8] ;  /* 0x00000008000479ee */ /* 0x002e6200082c0000 */
        /* <DEDUP_REMOVED lines=13> */
[----:B---3--:R-:W-:Y:S02]  /*98a0*/  FMNMX3 R134, R134, R68, R69, !PT ;  /* 0x0000004486867276 */ /* 0x008fe40007800045 */
        /* <DEDUP_REMOVED lines=15> */
[----:B----4-:R-:W-:-:S02]  /*99a0*/  FMNMX3 R134, R134, R36, R37, !PT ;  /* 0x0000002486867276 */ /* 0x010fc40007800025 */
        /* <DEDUP_REMOVED lines=15> */
[----:B-1----:R-:W-:Y:S02]  /*9aa0*/  FMNMX3 R134, R134, R4, R5, !PT ;  /* 0x0000000486867276 */ /* 0x002fe40007800005 */
        /* <DEDUP_REMOVED lines=15> */
[----:B------:R-:W-:Y:S02]  /*9ba0*/  FMNMX R133, R134, R133, !PT ;  /* 0x0000008586857209 */ /* 0x000fe40007800000 */
[----:B------:R-:W-:Y:S02]  /*9bb0*/  R2UR UR8, R151 ;  /* 0x00000000970872ca */ /* 0x000fe400000e0000 */
        /* <DEDUP_REMOVED lines=28> */
[----:B------:R-:W-:Y:S02]  /*9d80*/  IMAD.U32 R36, RZ, RZ, UR16 ;  /* 0x00000010ff247e24 */ /* 0x000fe4000f8e00ff */
[--C-:B------:R-:W-:Y:S02]  /*9d90*/  FFMA2 R124, R124.F32x2.HI_LO, UR10.F32, R158.reuse.F32 ;  /* 0x0000000a7c7c7c49 */ /* 0x100fe4000920009e */
[--C-:B------:R-:W-:Y:S02]  /*9da0*/  FFMA2 R126, R126.F32x2.HI_LO, UR10.F32, R158.reuse.F32 ;  /* 0x0000000a7e7e7c49 */ /* 0x100fe4000920009e */
[--C-:B------:R-:W-:Y:S01]  /*9db0*/  FFMA2 R128, R128.F32x2.HI_LO, UR10.F32, R158.reuse.F32 ;  /* 0x0000000a80807c49 */ /* 0x100fe2000920009e */
[----:B------:R-:W2:Y:S01]  /*9dc0*/  MUFU.EX2 R111, R111 ;  /* 0x0000006f006f7308 */ /* 0x000ea20000000800 */
[--C-:B------:R-:W-:Y:S01]  /*9dd0*/  FFMA2 R130, R130.F32x2.HI_LO, UR10.F32, R158.reuse.F32 ;  /* 0x0000000a82827c49 */ /* 0x100fe2000920009e */
[----:B------:R-:W-:Y:S01]  /*9de0*/  LOP3.LUT R36, R36, 0x7f, R153, 0xf8, !PT ;  /* 0x0000007f24247812 */ /* 0x000fe200078ef899 */
[--C-:B------:R-:W-:Y:S01]  /*9df0*/  FFMA2 R134, R38.F32x2.HI_LO, UR10.F32, R158.reuse.F32 ;  /* 0x0000000a26867c49 */ /* 0x100fe2000920009e */
[----:B-1----:R-:W-:Y:S01]  /*9e00*/  F2FP.SATFINITE.E4M3.F32.PACK_AB_MERGE_C R38, R109, R108, RZ ;  /* 0x0000006c6d26723e */ /* 0x002fe200048070ff */
[--C-:B------:R-:W-:Y:S01]  /*9e10*/  FFMA2 R136, R40.F32x2.HI_LO, UR10.F32, R158.reuse.F32 ;  /* 0x0000000a28887c49 */ /* 0x100fe2000920009e */
[----:B------:R-:W-:Y:S01]  /*9e20*/  LEA R36, R36, UR13, 0x2 ;  /* 0x0000000d24247c11 */ /* 0x000fe2000f8e10ff */
[--C-:B------:R-:W-:Y:S01]  /*9e30*/  FFMA2 R138, R42.F32x2.HI_LO, UR10.F32, R158.reuse.F32 ;  /* 0x0000000a2a8a7c49 */ /* 0x100fe2000920009e */
[----:B------:R-:W-:Y:S01]  /*9e40*/  MUFU.EX2 R100, R100 ;  /* 0x0000006400647308 */ /* 0x000fe20000000800 */
[----:B------:R-:W-:-:S02]  /*9e50*/  FFMA2 R142, R80.F32x2.HI_LO, UR10.F32, R158.F32 ;  /* 0x0000000a508e7c49 */ /* 0x000fc4000920009e */
[----:B------:R1:W-:Y:S01]  /*9e60*/  STS [R36+0x26c], R159 ;  /* 0x00026c9f24007388 */ /* 0x0003e20000000800 */
[--C-:B------:R-:W-:Y:S02]  /*9e70*/  FFMA2 R56, R56.F32x2.HI_LO, UR10.F32, R158.reuse.F32 ;  /* 0x0000000a38387c49 */ /* 0x100fe4000920009e */
[----:B------:R-:W-:Y:S01]  /*9e80*/  FMNMX R142, R142, -127, !PT ;  /* 0xc2fe00008e8e7809 */ /* 0x000fe20007800000 */
[--C-:B------:R-:W-:Y:S01]  /*9e90*/  FFMA2 R144, R50.F32x2.HI_LO, UR10.F32, R158.reuse.F32 ;  /* 0x0000000a32907c49 */ /* 0x100fe2000920009e */
[----:B------:R-:W3:Y:S01]  /*9ea0*/  MUFU.EX2 R101, R101 ;  /* 0x0000006500657308 */ /* 0x000ee20000000800 */
[----:B--2---:R-:W-:Y:S01]  /*9eb0*/  F2FP.SATFINITE.E4M3.F32.PACK_AB_MERGE_C R39, R111, R110, RZ ;  /* 0x0000006e6f27723e */ /* 0x004fe200048070ff */
[--C-:B------:R-:W-:Y:S01]  /*9ec0*/  FFMA2 R50, R10.F32x2.HI_LO, UR10.F32, R158.reuse.F32 ;  /* 0x0000000a0a327c49 */ /* 0x100fe2000920009e */
[----:B------:R-:W-:Y:S01]  /*9ed0*/  FMNMX R143, R143, -127, !PT ;  /* 0xc2fe00008f8f7809 */ /* 0x000fe20007800000 */
[--C-:B------:R-:W-:Y:S01]  /*9ee0*/  FFMA2 R146, R64.F32x2.HI_LO, UR10.F32, R158.reuse.F32 ;  /* 0x0000000a40927c49 */ /* 0x100fe2000920009e */
[----:B------:R-:W-:Y:S01]  /*9ef0*/  PRMT R38, R38, 0x5410, R39 ;  /* 0x0000541026267816 */ /* 0x000fe20000000027 */
[--C-:B------:R-:W-:Y:S01]  /*9f00*/  FFMA2 R68, R68.F32x2.HI_LO, UR10.F32, R158.reuse.F32 ;  /* 0x0000000a44447c49 */ /* 0x100fe2000920009e */
[----:B------:R-:W-:Y:S01]  /*9f10*/  FMNMX R144, R144, -127, !PT ;  /* 0xc2fe000090907809 */ /* 0x000fe20007800000 */
[----:B------:R-:W-:Y:S01]  /*9f20*/  MUFU.EX2 R102, R102 ;  /* 0x0000006600667308 */ /* 0x000fe20000000800 */
[----:B------:R-:W-:Y:S01]  /*9f30*/  FMNMX R145, R145, -127, !PT ;  /* 0xc2fe000091917809 */ /* 0x000fe20007800000 */
[--C-:B------:R-:W-:Y:S01]  /*9f40*/  FFMA2 R70, R70.F32x2.HI_LO, UR10.F32, R158.reuse.F32 ;  /* 0x0000000a46467c49 */ /* 0x100fe2000920009e */
[----:B------:R-:W-:Y:S01]  /*9f50*/  FMNMX R146, R146, -127, !PT ;  /* 0xc2fe000092927809 */ /* 0x000fe20007800000 */
[--C-:B------:R-:W-:Y:S01]  /*9f60*/  FFMA2 R72, R72.F32x2.HI_LO, UR10.F32, R158.reuse.F32 ;  /* 0x0000000a48487c49 */ /* 0x100fe2000920009e */
[----:B------:R-:W-:Y:S01]  /*9f70*/  FMNMX R147, R147, -127, !PT ;  /* 0xc2fe000093937809 */ /* 0x000fe20007800000 */
[----:B------:R-:W-:-:S02]  /*9f80*/  FFMA2 R74, R74.F32x2.HI_LO, UR10.F32, R158.F32 ;  /* 0x0000000a4a4a7c49 */ /* 0x000fc4000920009e */
[----:B------:R-:W2:Y:S01]  /*9f90*/  MUFU.EX2 R103, R103 ;  /* 0x0000006700677308 */ /* 0x000ea20000000800 */
[----:B---3--:R-:W-:Y:S01]  /*9fa0*/  F2FP.SATFINITE.E4M3.F32.PACK_AB_MERGE_C R41, R101, R100, RZ ;  /* 0x000000646529723e */ /* 0x008fe200048070ff */
[--C-:B------:R-:W-:Y:S02]  /*9fb0*/  FFMA2 R76, R76.F32x2.HI_LO, UR10.F32, R158.reuse.F32 ;  /* 0x0000000a4c4c7c49 */ /* 0x100fe4000920009e */
[----:B-1----:R-:W-:Y:S02]  /*9fc0*/  IMAD.U32 R36, RZ, RZ, UR18 ;  /* 0x00000012ff247e24 */ /* 0x002fe4000f8e00ff */
[--C-:B------:R-:W-:Y:S02]  /*9fd0*/  FFMA2 R78, R78.F32x2.HI_LO, UR10.F32, R158.reuse.F32 ;  /* 0x0000000a4e4e7c49 */ /* 0x100fe4000920009e */
[----:B------:R-:W-:Y:S01]  /*9fe0*/  FADD2.RM R64, R146.F32x2.HI_LO, 12582912 ;  /* 0x4b4000009240744b */ /* 0x000fe20000204000 */
[----:B------:R-:W-:Y:S01]  /*9ff0*/  MUFU.EX2 R104, R104 ;  /* 0x0000006800687308 */ /* 0x000fe20000000800 */
[----:B------:R-:W-:-:S02]  /*a000*/  FFMA2 R84, R84.F32x2.HI_LO, UR10.F32, R158.F32 ;  /* 0x0000000a54547c49 */ /* 0x000fc4000920009e */
[--C-:B------:R-:W-:Y:S02]  /*a010*/  FFMA2 R86, R86.F32x2.HI_LO, UR10.F32, R158.reuse.F32 ;  /* 0x0000000a56567c49 */ /* 0x100fe4000920009e */
[--C-:B------:R-:W-:Y:S02]  /*a020*/  FFMA2 R88, R88.F32x2.HI_LO, UR10.F32, R158.reuse.F32 ;  /* 0x0000000a58587c49 */ /* 0x100fe4000920009e */
[--C-:B------:R-:W-:Y:S01]  /*a030*/  FFMA2 R90, R90.F32x2.HI_LO, UR10.F32, R158.reuse.F32 ;  /* 0x0000000a5a5a7c49 */ /* 0x100fe2000920009e */
[----:B------:R-:W1:Y:S01]  /*a040*/  MUFU.EX2 R105, R105 ;  /* 0x0000006900697308 */ /* 0x000e620000000800 */
[----:B--2---:R-:W-:Y:S01]  /*a050*/  F2FP.SATFINITE.E4M3.F32.PACK_AB_MERGE_C R42, R103, R102, RZ ;  /* 0x00000066672a723e */ /* 0x004fe200048070ff */
[----:B------:R2:W-:Y:S06]  /*a060*/  BAR.ARV R36, 0x40 ;  /* 0x000100240000751d */ /* 0x0005ec0000002000 */
[----:B------:R-:W-:Y:S01]  /*a070*/  MUFU.EX2 R106, R106 ;  /* 0x0000006a006a7308 */ /* 0x000fe20000000800 */
[----:B------:R-:W-:-:S02]  /*a080*/  FFMA2 R92, R92.F32x2.HI_LO, UR10.F32, R158.F32 ;  /* 0x0000000a5c5c7c49 */ /* 0x000fc4000920009e */
[--C-:B------:R-:W-:Y:S02]  /*a090*/  FFMA2 R94, R94.F32x2.HI_LO, UR10.F32, R158.reuse.F32 ;  /* 0x0000000a5e5e7c49 */ /* 0x100fe4000920009e */
[--C-:B------:R-:W-:Y:S02]  /*a0a0*/  FFMA2 R156, R66.F32x2.HI_LO, UR10.F32, R158.reuse.F32 ;  /* 0x0000000a429c7c49 */ /* 0x100fe4000920009e */
[--C-:B------:R-:W-:Y:S01]  /*a0b0*/  FFMA2 R44, R44.F32x2.HI_LO, UR10.F32, R158.reuse.F32 ;  /* 0x0000000a2c2c7c49 */ /* 0x100fe2000920009e */
[----:B------:R-:W3:Y:S01]  /*a0c0*/  MUFU.EX2 R107, R107 ;  /* 0x0000006b006b7308 */ /* 0x000ee20000000800 */
[----:B-1----:R-:W-:Y:S01]  /*a0d0*/  F2FP.SATFINITE.E4M3.F32.PACK_AB_MERGE_C R37, R105, R104, RZ ;  /* 0x000000686925723e */ /* 0x002fe200048070ff */
[--C-:B------:R-:W-:Y:S01]  /*a0e0*/  FFMA2 R46, R46.F32x2.HI_LO, UR10.F32, R158.reuse.F32 ;  /* 0x0000000a2e2e7c49 */ /* 0x100fe2000920009e */
[----:B------:R-:W-:Y:S01]  /*a0f0*/  FMNMX R156, R156, -127, !PT ;  /* 0xc2fe00009c9c7809 */ /* 0x000fe20007800000 */
[--C-:B------:R-:W-:Y:S01]  /*a100*/  FFMA2 R52, R52.F32x2.HI_LO, UR10.F32, R158.reuse.F32 ;  /* 0x0000000a34347c49 */ /* 0x100fe2000920009e */
[----:B------:R-:W-:Y:S01]  /*a110*/  FMNMX R157, R157, -127, !PT ;  /* 0xc2fe00009d9d7809 */ /* 0x000fe20007800000 */
[----:B------:R-:W-:-:S02]  /*a120*/  FFMA2 R54, R54.F32x2.HI_LO, UR10.F32, R158.F32 ;  /* 0x0000000a36367c49 */ /* 0x000fc4000920009e */
[----:B------:R-:W-:Y:S01]  /*a130*/  MUFU.EX2 R112, R112 ;  /* 0x0000007000707308 */ /* 0x000fe20000000800 */
[----:B--2---:R-:W-:Y:S01]  /*a140*/  PRMT R36, R41, 0x5410, R42 ;  /* 0x0000541029247816 */ /* 0x004fe2000000002a */
[----:B------:R-:W-:Y:S02]  /*a150*/  FADD2.RM R66, R156.F32x2.HI_LO, 12582912 ;  /* 0x4b4000009c42744b */ /* 0x000fe40000204000 */
        /* <DEDUP_REMOVED lines=17> */
[----:B------:R-:W-:Y:S02]  /*a270*/  FFMA2 R34, R34.F32x2.HI_LO, UR10.F32, R158.F32 ;  /* 0x0000000a22227c49 */ /* 0x000fe4000920009e */
[----:B------:R-:W-:Y:S08]  /*a280*/  MUFU.EX2 R116, R116 ;  /* 0x0000007400747308 */ /* 0x000ff00000000800 */
[----:B------:R-:W1:Y:S01]  /*a290*/  MUFU.EX2 R117, R117 ;  /* 0x0000007500757308 */ /* 0x000e620000000800 */
[----:B--2---:R-:W-:-:S04]  /*a2a0*/  F2FP.SATFINITE.E4M3.F32.PACK_AB_MERGE_C R140, R115, R114, RZ ;  /* 0x00000072738c723e */ /* 0x004fc800048070ff */
[----:B------:R-:W-:Y:S01]  /*a2b0*/  PRMT R39, R39, 0x5410, R140 ;  /* 0x0000541027277816 */ /* 0x000fe2000000008c */
[----:B------:R-:W-:Y:S02]  /*a2c0*/  FFMA2 R140, R82.F32x2.HI_LO, UR10.F32, R158.F32 ;  /* 0x0000000a528c7c49 */ /* 0x000fe4000920009e */
[----:B------:R-:W-:Y:S03]  /*a2d0*/  MUFU.EX2 R118, R118 ;  /* 0x0000007600767308 */ /* 0x000fe60000000800 */
[----:B------:R-:W-:Y:S02]  /*a2e0*/  FMNMX R140, R140, -127, !PT ;  /* 0xc2fe00008c8c7809 */ /* 0x000fe40007800000 */
[----:B------:R-:W-:-:S03]  /*a2f0*/  FMNMX R141, R141, -127, !PT ;  /* 0xc2fe00008d8d7809 */ /* 0x000fc60007800000 */
[----:B------:R-:W2:Y:S01]  /*a300*/  MUFU.EX2 R119, R119 ;  /* 0x0000007700777308 */ /* 0x000ea20000000800 */
[----:B-1----:R-:W-:Y:S01]  /*a310*/  F2FP.SATFINITE.E4M3.F32.PACK_AB_MERGE_C R40, R117, R116, RZ ;  /* 0x000000747528723e */ /* 0x002fe200048070ff */
[----:B------:R-:W-:-:S06]  /*a320*/  FADD2.RM R82, R140.F32x2.HI_LO, 12582912 ;  /* 0x4b4000008c52744b */ /* 0x000fcc0000204000 */
        /* <DEDUP_REMOVED lines=25> */
[----:B------:R-:W-:Y:S02]  /*a4c0*/  FADD2.RM R80, R142.F32x2.HI_LO, 12582912 ;  /* 0x4b4000008e50744b */ /* 0x000fe40000204000 */
[----:B------:R-:W-:Y:S01]  /*a4d0*/  MUFU.EX2 R70, R70 ;  /* 0x0000004600467308 */ /* 0x000fe20000000800 */
[----:B------:R2:W-:Y:S01]  /*a4e0*/  STTM.x8 tmem[UR8], R36 ;  /* 0x00000024000079ed */ /* 0x0005e200081c0008 */
[----:B------:R-:W-:-:S06]  /*a4f0*/  R2UR UR8, R148 ;  /* 0x00000000940872ca */ /* 0x000fcc00000e0000 */
[----:B------:R-:W-:Y:S08]  /*a500*/  MUFU.EX2 R71, R71 ;  /* 0x0000004700477308 */ /* 0x000ff00000000800 */
[----:B------:R-:W-:Y:S08]  /*a510*/  MUFU.EX2 R72, R72 ;  /* 0x0000004800487308 */ /* 0x000ff00000000800 */
[----:B------:R-:W3:Y:S08]  /*a520*/  MUFU.EX2 R73, R73 ;  /* 0x0000004900497308 */ /* 0x000ef00000000800 */
[----:B------:R-:W-:Y:S01]  /*a530*/  MUFU.EX2 R74, R74 ;  /* 0x0000004a004a7308 */ /* 0x000fe20000000800 */
[----:B--2---:R-:W-:-:S02]  /*a540*/  FADD2 R36, R80.F32x2.HI_LO, -12582912 ;  /* 0xcb4000005024744b */ /* 0x004fc40000200000 */
[----:B------:R-:W-:-:S05]  /*a550*/  FADD2 R38, R82.F32x2.HI_LO, -12582912 ;  /* 0xcb4000005226744b */ /* 0x000fca0000200000 */
[----:B------:R-:W-:Y:S01]  /*a560*/  MUFU.EX2 R75, R75 ;  /* 0x0000004b004b7308 */ /* 0x000fe20000000800 */
[----:B------:R-:W-:Y:S02]  /*a570*/  FFMA2 R42, R96.F32x2.HI_LO, UR10.F32, R158.F32 ;  /* 0x0000000a602a7c49 */ /* 0x000fe4000920009e */
[----:B------:R-:W-:Y:S02]  /*a580*/  FADD2 R142, R142.F32x2.HI_LO, -R36.F32x2.HI_LO ;  /* 0x800000248e8e724b */ /* 0x000fe40000000000 */
[----:B------:R-:W-:Y:S01]  /*a590*/  FFMA2 R40, R98.F32x2.HI_LO, UR10.F32, R158.F32 ;  /* 0x0000000a62287c49 */ /* 0x000fe2000920009e */
[----:B------:R-:W-:Y:S01]  /*a5a0*/  FMNMX R42, R42, -127, !PT ;  /* 0xc2fe00002a2a7809 */ /* 0x000fe20007800000 */
[----:B------:R-:W-:Y:S01]  /*a5b0*/  FADD2 R98, R140.F32x2.HI_LO, -R38.F32x2.HI_LO ;  /* 0x800000268c62724b */ /* 0x000fe20000000000 */
[----:B------:R-:W-:Y:S01]  /*a5c0*/  FMNMX R43, R43, -127, !PT ;  /* 0xc2fe00002b2b7809 */ /* 0x000fe20007800000 */
[----:B------:R-:W-:Y:S01]  /*a5d0*/  FFMA2 R38, R142.F32x2.HI_LO, R160.F32, 0.22756439447402954102 ;  /* 0x3e6906a48e267449 */ /* 0x000fe200012000a0 */
[----:B------:R-:W-:Y:S03]  /*a5e0*/  MUFU.EX2 R36, R56 ;  /* 0x0000003800247308 */ /* 0x000fe60000000800 */
[----:B------:R-:W-:-:S02]  /*a5f0*/  FFMA2 R140, R38.F32x2.HI_LO, R142.F32x2.HI_LO, 0.69514614343643188477 ;  /* 0x3f31f519268c7449 */ /* 0x000fc4000020008e */
[----:B------:R-:W-:Y:S02]  /*a600*/  FADD2.RM R96, R42.F32x2.HI_LO, 12582912 ;  /* 0x4b4000002a60744b */ /* 0x000fe40000204000 */
[----:B------:R-:W-:Y:S01]  /*a610*/  FFMA2 R140, R140.F32x2.HI_LO, R142.F32x2.HI_LO, 1 ;  /* 0x3f8000008c8c7449 */ /* 0x000fe2000020008e */
[----:B------:R2:W-:Y:S01]  /*a620*/  MUFU.EX2 R37, R57 ;  /* 0x0000003900257308 */ /* 0x0005e20000000800 */
[----:B------:R-:W-:Y:S02]  /*a630*/  FADD2 R142, R96.F32x2.HI_LO, -12582912 ;  /* 0xcb400000608e744b */ /* 0x000fe40000200000 */
[----:B------:R-:W-:Y:S01]  /*a640*/  FFMA2 R38, R58.F32x2.HI_LO, UR10.F32, R158.F32 ;  /* 0x0000000a3a267c49 */ /* 0x000fe2000920009e */
[----:B------:R-:W-:Y:S01]  /*a650*/  FMNMX R58, R40, -127, !PT ;  /* 0xc2fe0000283a7809 */ /* 0x000fe20007800000 */
[----:B------:R-:W-:Y:S01]  /*a660*/  FADD2 R142, R42.F32x2.HI_LO, -R142.F32x2.HI_LO ;  /* 0x8000008e2a8e724b */ /* 0x000fe20000000000 */
[----:B------:R-:W-:Y:S01]  /*a670*/  FMNMX R59, R41, -127, !PT ;  /* 0xc2fe0000293b7809 */ /* 0x000fe20007800000 */
[----:B------:R-:W-:Y:S01]  /*a680*/  FFMA2 R42, R60.F32x2.HI_LO, UR10.F32, R158.F32 ;  /* 0x0000000a3c2a7c49 */ /* 0x000fe2000920009e */
[----:B------:R-:W-:Y:S01]  /*a690*/  MUFU.EX2 R76, R76 ;  /* 0x0000004c004c7308 */ /* 0x000fe20000000800 */
[----:B------:R-:W-:-:S02]  /*a6a0*/  IMAD R140, R80, 0x800000, R140 ;  /* 0x00800000508c7824 */ /* 0x000fc400078e028c */
[----:B------:R-:W-:Y:S02]  /*a6b0*/  FADD2.RM R60, R58.F32x2.HI_LO, 12582912 ;  /* 0x4b4000003a3c744b */ /* 0x000fe40000204000 */
[----:B------:R-:W-:-:S03]  /*a6c0*/  IMAD R141, R81, 0x800000, R141 ;  /* 0x00800000518d7824 */ /* 0x000fc600078e028d */
[----:B------:R-:W-:Y:S01]  /*a6d0*/  MUFU.EX2 R40, R42 ;  /* 0x0000002a00287308 */ /* 0x000fe20000000800 */
[----:B--2---:R-:W-:-:S04]  /*a6e0*/  FFMA2 R56, R98.F32x2.HI_LO, R160.F32, 0.22756439447402954102 ;  /* 0x3e6906a462387449 */ /* 0x004fc800012000a0 */
[----:B------:R-:W-:-:S03]  /*a6f0*/  FFMA2 R56, R56.F32x2.HI_LO, R98.F32x2.HI_LO, 0.69514614343643188477 ;  /* 0x3f31f51938387449 */ /* 0x000fc60000200062 */
[----:B------:R2:W-:Y:S01]  /*a700*/  MUFU.EX2 R41, R43 ;  /* 0x0000002b00297308 */ /* 0x0005e20000000800 */
[----:B------:R-:W-:Y:S02]  /*a710*/  FFMA2 R98, R56.F32x2.HI_LO, R98.F32x2.HI_LO, 1 ;  /* 0x3f80000038627449 */ /* 0x000fe40000200062 */
[----:B------:R-:W-:Y:S02]  /*a720*/  FFMA2 R56, R142.F32x2.HI_LO, R160.F32, 0.22756439447402954102 ;  /* 0x3e6906a48e387449 */ /* 0x000fe400012000a0 */
[----:B------:R-:W-:Y:S02]  /*a730*/  IMAD R98, R82, 0x800000, R98 ;  /* 0x0080000052627824 */ /* 0x000fe400078e0262 */
[-C--:B------:R-:W-:Y:S01]  /*a740*/  FFMA2 R56, R56.F32x2.HI_LO, R142.reuse.F32x2.HI_LO, 0.69514614343643188477 ;  /* 0x3f31f51938387449 */ /* 0x080fe2000020008e */
[----:B------:R-:W-:Y:S01]  /*a750*/  MUFU.EX2 R77, R77 ;  /* 0x0000004d004d7308 */ /* 0x000fe20000000800 */
[----:B------:R-:W-:Y:S02]  /*a760*/  IMAD R99, R83, 0x800000, R99 ;  /* 0x0080000053637824 */ /* 0x000fe400078e0263 */
[----:B------:R-:W-:-:S02]  /*a770*/  FFMA2 R142, R56.F32x2.HI_LO, R142.F32x2.HI_LO, 1 ;  /* 0x3f800000388e7449 */ /* 0x000fc4000020008e */
[----:B------:R-:W-:Y:S01]  /*a780*/  FADD2 R56, R60.F32x2.HI_LO, -12582912 ;  /* 0xcb4000003c38744b */ /* 0x000fe20000200000 */
[----:B------:R-:W-:Y:S01]  /*a790*/  F2FP.SATFINITE.E4M3.F32.PACK_AB_MERGE_C R82, R99, R98, RZ ;  /* 0x000000626352723e */ /* 0x000fe200048070ff */
[----:B------:R-:W-:Y:S01]  /*a7a0*/  IMAD R142, R96, 0x800000, R142 ;  /* 0x00800000608e7824 */ /* 0x000fe200078e028e */
[----:B------:R-:W-:Y:S01]  /*a7b0*/  MUFU.EX2 R78, R78 ;  /* 0x0000004e004e7308 */ /* 0x000fe20000000800 */
[----:B--2---:R-:W-:Y:S02]  /*a7c0*/  FFMA2 R42, R62.F32x2.HI_LO, UR10.F32, R158.F32 ;  /* 0x0000000a3e2a7c49 */ /* 0x004fe4000920009e */
[----:B------:R-:W-:Y:S02]  /*a7d0*/  IMAD R143, R97, 0x800000, R143 ;  /* 0x00800000618f7824 */ /* 0x000fe400078e028f */
[----:B------:R-:W-:Y:S02]  /*a7e0*/  FADD2 R62, R58.F32x2.HI_LO, -R56.F32x2.HI_LO ;  /* 0x800000383a3e724b */ /* 0x000fe40000000000 */
[----:B------:R-:W-:-:S02]  /*a7f0*/  FFMA2 R58, R48.F32x2.HI_LO, UR10.F32, R158.F32 ;  /* 0x0000000a303a7c49 */ /* 0x000fc4000920009e */
[----:B------:R-:W-:Y:S01]  /*a800*/  FFMA2 R48, R62.F32x2.HI_LO, R160.F32, 0.22756439447402954102 ;  /* 0x3e6906a43e307449 */ /* 0x000fe200012000a0 */
[----:B------:R-:W2:Y:S02]  /*a810*/  MUFU.EX2 R79, R79 ;  /* 0x0000004f004f7308 */ /* 0x000ea40000000800 */
[----:B------:R-:W-:Y:S01]  /*a820*/  FMNMX R58, R58, -127, !PT ;  /* 0xc2fe00003a3a7809 */ /* 0x000fe20007800000 */
[----:B------:R-:W-:Y:S01]  /*a830*/  FFMA2 R48, R48.F32x2.HI_LO, R62.F32x2.HI_LO, 0.69514614343643188477 ;  /* 0x3f31f51930307449 */ /* 0x000fe2000020003e */
[----:B------:R-:W-:-:S03]  /*a840*/  FMNMX R59, R59, -127, !PT ;  /* 0xc2fe00003b3b7809 */ /* 0x000fc60007800000 */
[----:B------:R-:W-:Y:S01]  /*a850*/  FFMA2 R62, R48.F32x2.HI_LO, R62.F32x2.HI_LO, 1 ;  /* 0x3f800000303e7449 */ /* 0x000fe2000020003e */
[----:B------:R-:W-:Y:S01]  /*a860*/  MUFU.EX2 R84, R84 ;  /* 0x0000005400547308 */ /* 0x000fe20000000800 */
[----:B------:R-:W-:Y:S02]  /*a870*/  FFMA2 R48, R4.F32x2.HI_LO, UR10.F32, R158.F32 ;  /* 0x0000000a04307c49 */ /* 0x000fe4000920009e */
[----:B------:R-:W-:Y:S02]  /*a880*/  FADD2.RM R4, R58.F32x2.HI_LO, 12582912 ;  /* 0x4b4000003a04744b */ /* 0x000fe40000204000 */
[----:B------:R-:W-:Y:S02]  /*a890*/  IMAD R62, R60, 0x800000, R62 ;  /* 0x008000003c3e7824 */ /* 0x000fe400078e023e */
[----:B------:R-:W-:Y:S02]  /*a8a0*/  IMAD R63, R61, 0x800000, R63 ;  /* 0x008000003d3f7824 */ /* 0x000fe400078e023f */
[----:B------:R-:W-:Y:S01]  /*a8b0*/  FADD2 R56, R4.F32x2.HI_LO, -12582912 ;  /* 0xcb4000000438744b */ /* 0x000fe20000200000 */
[----:B------:R-:W4:Y:S03]  /*a8c0*/  MUFU.EX2 R85, R85 ;  /* 0x0000005500557308 */ /* 0x000f260000000800 */
[----:B------:R-:W-:-:S02]  /*a8d0*/  FADD2 R58, R58.F32x2.HI_LO, -R56.F32x2.HI_LO ;  /* 0x800000383a3a724b */ /* 0x000fc40000000000 */
[----:B------:R-:W-:Y:S02]  /*a8e0*/  FFMA2 R56, R6.F32x2.HI_LO, UR10.F32, R158.F32 ;  /* 0x0000000a06387c49 */ /* 0x000fe4000920009e */
[----:B------:R-:W-:Y:S01]  /*a8f0*/  FFMA2 R6, R58.F32x2.HI_LO, R160.F32, 0.22756439447402954102 ;  /* 0x3e6906a43a067449 */ /* 0x000fe200012000a0 */
[----:B------:R-:W-:Y:S03]  /*a900*/  MUFU.EX2 R86, R86 ;  /* 0x0000005600567308 */ /* 0x000fe60000000800 */
[----:B------:R-:W-:-:S04]  /*a910*/  FFMA2 R6, R6.F32x2.HI_LO, R58.F32x2.HI_LO, 0.69514614343643188477 ;  /* 0x3f31f51906067449 */ /* 0x000fc8000020003a */
[----:B------:R-:W-:Y:S01]  /*a920*/  FFMA2 R6, R6.F32x2.HI_LO, R58.F32x2.HI_LO, 1 ;  /* 0x3f80000006067449 */ /* 0x000fe2000020003a */
[----:B------:R-:W-:Y:S01]  /*a930*/  MUFU.EX2 R87, R87 ;  /* 0x0000005700577308 */ /* 0x000fe20000000800 */
[----:B------:R-:W-:Y:S02]  /*a940*/  FFMA2 R58, R8.F32x2.HI_LO, UR10.F32, R158.F32 ;  /* 0x0000000a083a7c49 */ /* 0x000fe4000920009e */
[----:B------:R-:W-:Y:S02]  /*a950*/  FADD2.RM R8, R144.F32x2.HI_LO, 12582912 ;  /* 0x4b4000009008744b */ /* 0x000fe40000204000 */
[----:B------:R-:W-:Y:S01]  /*a960*/  IMAD R60, R4, 0x800000, R6 ;  /* 0x00800000043c7824 */ /* 0x000fe200078e0206 */
[----:B-1----:R-:W-:Y:S01]  /*a970*/  F2FP.SATFINITE.E4M3.F32.PACK_AB_MERGE_C R4, R69, R68, RZ ;  /* 0x000000444504723e */ /* 0x002fe200048070ff */
[----:B------:R-:W-:Y:S02]  /*a980*/  IMAD R61, R5, 0x800000, R7 ;  /* 0x00800000053d7824 */ /* 0x000fe400078e0207 */
[----:B------:R-:W-:Y:S01]  /*a990*/  FADD2 R10, R8.F32x2.HI_LO, -12582912 ;  /* 0xcb400000080a744b */ /* 0x000fe20000200000 */
[----:B------:R-:W-:Y:S01]  /*a9a0*/  MUFU.EX2 R88, R88 ;  /* 0x0000005800587308 */ /* 0x000fe20000000800 */
[----:B---3--:R-:W-:-:S02]  /*a9b0*/  F2FP.SATFINITE.E4M3.F32.PACK_AB_MERGE_C R5, R73, R72, RZ ;  /* 0x000000484905723e */ /* 0x008fc400048070ff */
[----:B------:R-:W-:Y:S01]  /*a9c0*/  FADD2 R10, R144.F32x2.HI_LO, -R10.F32x2.HI_LO ;  /* 0x8000000a900a724b */ /* 0x000fe20000000000 */
[----:B--2---:R-:W-:Y:S02]  /*a9d0*/  F2FP.SATFINITE.E4M3.F32.PACK_AB_MERGE_C R7, R79, R78, RZ ;  /* 0x0000004e4f07723e */ /* 0x004fe400048070ff */
[----:B------:R-:W-:Y:S01]  /*a9e0*/  F2FP.SATFINITE.E4M3.F32.PACK_AB_MERGE_C R6, R77, R76, RZ ;  /* 0x0000004c4d06723e */ /* 0x000fe200048070ff */
[----:B------:R-:W-:Y:S01]  /*a9f0*/  FFMA2 R144, R10.F32x2.HI_LO, R160.F32, 0.22756439447402954102 ;  /* 0x3e6906a40a907449 */ /* 0x000fe200012000a0 */
[----:B------:R-:W1:Y:S02]  /*aa00*/  MUFU.EX2 R89, R89 ;  /* 0x0000005900597308 */ /* 0x000e640000000800 */
[----:B------:R-:W-:Y:S01]  /*aa10*/  PRMT R6, R6, 0x5410, R7 ;  /* 0x0000541006067816 */ /* 0x000fe20000000007 */
[----:B------:R-:W-:-:S04]  /*aa20*/  FFMA2 R144, R144.F32x2.HI_LO, R10.F32x2.HI_LO, 0.69514614343643188477 ;  /* 0x3f31f51990907449 */ /* 0x000fc8000020000a */
[----:B------:R-:W-:Y:S01]  /*aa30*/  FFMA2 R10, R144.F32x2.HI_LO, R10.F32x2.HI_LO, 1 ;  /* 0x3f800000900a7449 */ /* 0x000fe2000020000a */
[----:B------:R-:W-:Y:S01]  /*aa40*/  MUFU.EX2 R90, R90 ;  /* 0x0000005a005a7308 */ /* 0x000fe20000000800 */
[----:B------:R-:W-:Y:S02]  /*aa50*/  FADD2 R144, R64.F32x2.HI_LO, -12582912 ;  /* 0xcb4000004090744b */ /* 0x000fe40000200000 */
[----:B------:R-:W-:Y:S01]  /*aa60*/  IMAD R80, R8, 0x800000, R10 ;  /* 0x0080000008507824 */ /* 0x000fe200078e020a */
[----:B------:R-:W-:Y:S01]  /*aa70*/  F2FP.SATFINITE.E4M3.F32.PACK_AB_MERGE_C R8, R75, R74, RZ ;  /* 0x0000004a4b08723e */ /* 0x000fe200048070ff */
[----:B------:R-:W-:Y:S02]  /*aa80*/  FADD2 R144, R146.F32x2.HI_LO, -R144.F32x2.HI_LO ;  /* 0x800000909290724b */ /* 0x000fe40000000000 */
[----:B------:R-:W-:Y:S01]  /*aa90*/  IMAD R81, R9, 0x800000, R11 ;  /* 0x0080000009517824 */ /* 0x000fe200078e020b */
[----:B------:R-:W-:Y:S01]  /*aaa0*/  F2FP.SATFINITE.E4M3.F32.PACK_AB_MERGE_C R9, R71, R70, RZ ;  /* 0x000000464709723e */ /* 0x000fe200048070ff */
[----:B------:R-:W2:Y:S01]  /*aab0*/  MUFU.EX2 R91, R91 ;  /* 0x0000005b005b7308 */ /* 0x000ea20000000800 */
[----:B------:R-:W-:Y:S01]  /*aac0*/  FFMA2 R146, R144.F32x2.HI_LO, R160.F32, 0.22756439447402954102 ;  /* 0x3e6906a490927449 */ /* 0x000fe200012000a0 */
[----:B------:R-:W-:-:S02]  /*aad0*/  PRMT R5, R5, 0x5410, R8 ;  /* 0x0000541005057816 */ /* 0x000fc40000000008 */
[----:B------:R-:W-:Y:S01]  /*aae0*/  PRMT R4, R4, 0x5410, R9 ;  /* 0x0000541004047816 */ /* 0x000fe20000000009 */
[----:B------:R-:W-:Y:S01]  /*aaf0*/  FFMA2 R146, R146.F32x2.HI_LO, R144.F32x2.HI_LO, 0.69514614343643188477 ;  /* 0x3f31f51992927449 */ /* 0x000fe20000200090 */
[----:B----4-:R-:W-:Y:S02]  /*ab00*/  F2FP.SATFINITE.E4M3.F32.PACK_AB_MERGE_C R8, R85, R84, RZ ;  /* 0x000000545508723e */ /* 0x010fe400048070ff */
[----:B------:R-:W-:Y:S01]  /*ab10*/  MUFU.EX2 R92, R92 ;  /* 0x0000005c005c7308 */ /* 0x000fe20000000800 */
[----:B------:R-:W-:Y:S01]  /*ab20*/  FFMA2 R144, R146.F32x2.HI_LO, R144.F32x2.HI_LO, 1 ;  /* 0x3f80000092907449 */ /* 0x000fe20000200090 */
[----:B-1----:R-:W-:Y:S01]  /*ab30*/  F2FP.SATFINITE.E4M3.F32.PACK_AB_MERGE_C R9, R89, R88, RZ ;  /* 0x000000585909723e */ /* 0x002fe200048070ff */
[----:B------:R-:W-:Y:S02]  /*ab40*/  FADD2 R146, R66.F32x2.HI_LO, -12582912 ;  /* 0xcb4000004292744b */ /* 0x000fe40000200000 */
[----:B------:R-:W-:Y:S01]  /*ab50*/  IMAD R144, R64, 0x800000, R144 ;  /* 0x0080000040907824 */ /* 0x000fe200078e0290 */
[----:B------:R-:W-:Y:S01]  /*ab60*/  F2FP.SATFINITE.E4M3.F32.PACK_AB_MERGE_C R64, R87, R86, RZ ;  /* 0x000000565740723e */ /* 0x000fe200048070ff */
[----:B------:R-:W-:Y:S01]  /*ab70*/  FADD2 R146, R156.F32x2.HI_LO, -R146.F32x2.HI_LO ;  /* 0x800000929c92724b */ /* 0x000fe20000000000 */
[----:B------:R-:W1:Y:S01]  /*ab80*/  MUFU.EX2 R93, R93 ;  /* 0x0000005d005d7308 */ /* 0x000e620000000800 */
[----:B--2---:R-:W-:Y:S01]  /*ab90*/  F2FP.SATFINITE.E4M3.F32.PACK_AB_MERGE_C R11, R91, R90, RZ ;  /* 0x0000005a5b0b723e */ /* 0x004fe200048070ff */
[----:B------:R-:W-:-:S02]  /*aba0*/  IMAD R145, R65, 0x800000, R145 ;  /* 0x0080000041917824 */ /* 0x000fc400078e0291 */
[----:B------:R-:W-:Y:S01]  /*abb0*/  FFMA2 R156, R146.F32x2.HI_LO, R160.F32, 0.22756439447402954102 ;  /* 0x3e6906a4929c7449 */ /* 0x000fe200012000a0 */
[----:B------:R-:W-:Y:S02]  /*abc0*/  PRMT R8, R8, 0x5410, R64 ;  /* 0x0000541008087816 */ /* 0x000fe40000000040 */
[----:B------:R-:W-:Y:S01]  /*abd0*/  PRMT R9, R9, 0x5410, R11 ;  /* 0x0000541009097816 */ /* 0x000fe2000000000b */
[----:B------:R-:W-:Y:S01]  /*abe0*/  FFMA2 R156, R156.F32x2.HI_LO, R146.F32x2.HI_LO, 0.69514614343643188477 ;  /* 0x3f31f5199c9c7449 */ /* 0x000fe20000200092 */
[----:B------:R-:W-:Y:S01]  /*abf0*/  MUFU.EX2 R94, R94 ;  /* 0x0000005e005e7308 */ /* 0x000fe20000000800 */
[----:B------:R-:W-:Y:S02]  /*ac00*/  F2FP.SATFINITE.E4M3.F32.PACK_AB_MERGE_C R64, R63, R62, RZ ;  /* 0x0000003e3f40723e */ /* 0x000fe400048070ff */
[----:B------:R-:W-:Y:S01]  /*ac10*/  F2FP.SATFINITE.E4M3.F32.PACK_AB_MERGE_C R11, R143, R142, RZ ;  /* 0x0000008e8f0b723e */ /* 0x000fe200048070ff */
[----:B------:R-:W-:Y:S01]  /*ac20*/  FFMA2 R146, R156.F32x2.HI_LO, R146.F32x2.HI_LO, 1 ;  /* 0x3f8000009c927449 */ /* 0x000fe20000200092 */
[----:B------:R-:W-:-:S02]  /*ac30*/  F2FP.SATFINITE.E4M3.F32.PACK_AB_MERGE_C R65, R81, R80, RZ ;  /* 0x000000505141723e */ /* 0x000fc400048070ff */
[----:B------:R-:W-:Y:S01]  /*ac40*/  PRMT R11, R11, 0x5410, R64 ;  /* 0x000054100b0b7816 */ /* 0x000fe20000000040 */
[----:B------:R-:W2:Y:S01]  /*ac50*/  MUFU.EX2 R95, R95 ;  /* 0x0000005f005f7308 */ /* 0x000ea20000000800 */
[----:B-1----:R-:W-:Y:S01]  /*ac60*/  F2FP.SATFINITE.E4M3.F32.PACK_AB_MERGE_C R10, R93, R92, RZ ;  /* 0x0000005c5d0a723e */ /* 0x002fe200048070ff */
[----:B------:R-:W-:Y:S02]  /*ac70*/  IMAD R146, R66, 0x800000, R146 ;  /* 0x0080000042927824 */ /* 0x000fe400078e0292 */
[----:B------:R-:W-:-:S04]  /*ac80*/  IMAD R147, R67, 0x800000, R147 ;  /* 0x0080000043937824 */ /* 0x000fc800078e0293 */
[----:B------:R-:W-:Y:S01]  /*ac90*/  MUFU.EX2 R132, R132 ;  /* 0x0000008400847308 */ /* 0x000fe20000000800 */
[----:B------:R-:W-:-:S07]  /*aca0*/  F2FP.SATFINITE.E4M3.F32.PACK_AB_MERGE_C R64, R147, R146, RZ ;  /* 0x000000929340723e */ /* 0x000fce00048070ff */
[----:B------:R-:W-:Y:S01]  /*acb0*/  MUFU.EX2 R133, R133 ;  /* 0x0000008500857308 */ /* 0x000fe20000000800 */
[----:B--2---:R-:W-:-:S04]  /*acc0*/  F2FP.SATFINITE.E4M3.F32.PACK_AB_MERGE_C R7, R95, R94, RZ ;  /* 0x0000005e5f07723e */ /* 0x004fc800048070ff */
[----:B------:R-:W-:Y:S02]  /*acd0*/  PRMT R10, R10, 0x5410, R7 ;  /* 0x000054100a0a7816 */ /* 0x000fe40000000007 */
[----:B------:R-:W-:Y:S01]  /*ace0*/  F2FP.SATFINITE.E4M3.F32.PACK_AB_MERGE_C R7, R141, R140, RZ ;  /* 0x0000008c8d07723e */ /* 0x000fe200048070ff */
[----:B------:R-:W-:Y:S03]  /*acf0*/  MUFU.EX2 R134, R134 ;  /* 0x0000008600867308 */ /* 0x000fe60000000800 */
[----:B------:R-:W-:-:S04]  /*ad00*/  PRMT R7, R7, 0x5410, R82 ;  /* 0x0000541007077816 */ /* 0x000fc80000000052 */
[----:B------:R1:W-:Y:S01]  /*ad10*/  STTM.x8 tmem[UR8], R4 ;  /* 0x00000004000079ed */ /* 0x0003e200081c0008 */
[----:B------:R-:W1:Y:S01]  /*ad20*/  MUFU.EX2 R135, R135 ;  /* 0x0000008700877308 */ /* 0x000e620000000800 */
[----:B------:R-:W-:-:S07]  /*ad30*/  R2UR UR8, R149 ;  /* 0x00000000950872ca */ /* 0x000fce00000e0000 */
[----:B------:R-:W-:Y:S08]  /*ad40*/  MUFU.EX2 R136, R136 ;  /* 0x0000008800887308 */ /* 0x000ff00000000800 */
[----:B------:R-:W2:Y:S08]  /*ad50*/  MUFU.EX2 R137, R137 ;  /* 0x0000008900897308 */ /* 0x000eb00000000800 */
[----:B------:R-:W-:Y:S08]  /*ad60*/  MUFU.EX2 R138, R138 ;  /* 0x0000008a008a7308 */ /* 0x000ff00000000800 */
[----:B------:R-:W3:Y:S01]  /*ad70*/  MUFU.EX2 R139, R139 ;  /* 0x0000008b008b7308 */ /* 0x000ee20000000800 */
[----:B-1----:R-:W-:-:S02]  /*ad80*/  F2FP.SATFINITE.E4M3.F32.PACK_AB_MERGE_C R11, R135, R134, RZ ;  /* 0x00000086870b723e */ /* 0x002fc400048070ff */
[----:B------:R-:W-:-:S05]  /*ad90*/  F2FP.SATFINITE.E4M3.F32.PACK_AB_MERGE_C R4, R133, R132, RZ ;  /* 0x000000848504723e */ /* 0x000fca00048070ff */
[----:B------:R-:W-:Y:S01]  /*ada0*/  MUFU.EX2 R44, R44 ;  /* 0x0000002c002c7308 */ /* 0x000fe20000000800 */
[----:B--2---:R-:W-:Y:S02]  /*adb0*/  F2FP.SATFINITE.E4M3.F32.PACK_AB_MERGE_C R5, R137, R136, RZ ;  /* 0x000000888905723e */ /* 0x004fe400048070ff */
[----:B------:R-:W-:Y:S02]  /*adc0*/  PRMT R4, R4, 0x5410, R11 ;  /* 0x0000541004047816 */ /* 0x000fe4000000000b */
[----:B------:R-:W-:-:S03]  /*add0*/  F2FP.SATFINITE.E4M3.F32.PACK_AB_MERGE_C R11, R145, R144, RZ ;  /* 0x00000090910b723e */ /* 0x000fc600048070ff */
[----:B------:R-:W1:Y:S01]  /*ade0*/  MUFU.EX2 R45, R45 ;  /* 0x0000002d002d7308 */ /* 0x000e620000000800 */
[----:B---3--:R-:W-:Y:S02]  /*adf0*/  F2FP.SATFINITE.E4M3.F32.PACK_AB_MERGE_C R10, R139, R138, RZ ;  /* 0x0000008a8b0a723e */ /* 0x008fe400048070ff */
[----:B------:R-:W-:Y:S02]  /*ae00*/  PRMT R11, R11, 0x5410, R64 ;  /* 0x000054100b0b7816 */ /* 0x000fe40000000040 */
[----:B------:R-:W-:Y:S02]  /*ae10*/  PRMT R5, R5, 0x5410, R10 ;  /* 0x0000541005057816 */ /* 0x000fe4000000000a */
[----:B------:R-:W-:Y:S01]  /*ae20*/  F2FP.SATFINITE.E4M3.F32.PACK_AB_MERGE_C R10, R41, R40, RZ ;  /* 0x00000028290a723e */ /* 0x000fe200048070ff */
[----:B------:R-:W-:Y:S08]  /*ae30*/  MUFU.EX2 R46, R46 ;  /* 0x0000002e002e7308 */ /* 0x000ff00000000800 */
[----:B------:R-:W2:Y:S01]  /*ae40*/  MUFU.EX2 R47, R47 ;  /* 0x0000002f002f7308 */ /* 0x000ea20000000800 */
[----:B-1----:R-:W-:-:S07]  /*ae50*/  F2FP.SATFINITE.E4M3.F32.PACK_AB_MERGE_C R6, R45, R44, RZ ;  /* 0x0000002c2d06723e */ /* 0x002fce00048070ff */
[----:B------:R-:W-:Y:S08]  /*ae60*/  MUFU.EX2 R52, R52 ;  /* 0x0000003400347308 */ /* 0x000ff00000000800 */
[----:B------:R-:W1:Y:S01]  /*ae70*/  MUFU.EX2 R53, R53 ;  /* 0x0000003500357308 */ /* 0x000e620000000800 */
[----:B--2---:R-:W-:-:S04]  /*ae80*/  F2FP.SATFINITE.E4M3.F32.PACK_AB_MERGE_C R9, R47, R46, RZ ;  /* 0x0000002e2f09723e */ /* 0x004fc800048070ff */
        /* <DEDUP_REMOVED lines=10> */
[----:B------:R-:W-:Y:S03]  /*af30*/  MUFU.EX2 R42, R42 ;  /* 0x0000002a002a7308 */ /* 0x000fe60000000800 */
[----:B------:R-:W-:-:S05]  /*af40*/  PRMT R7, R7, 0x5410, R65 ;  /* 0x0000541007077816 */ /* 0x000fca0000000041 */
[----:B------:R-:W2:Y:S01]  /*af50*/  MUFU.EX2 R43, R43 ;  /* 0x0000002b002b7308 */ /* 0x000ea20000000800 */
[----:B-1----:R-:W-:-:S04]  /*af60*/  F2FP.SATFINITE.E4M3.F32.PACK_AB_MERGE_C R67, R39, R38, RZ ;  /* 0x000000262743723e */ /* 0x002fc800048070ff */
[----:B------:R-:W-:-:S03]  /*af70*/  PRMT R9, R9, 0x5410, R67 ;  /* 0x0000541009097816 */ /* 0x000fc60000000043 */
[----:B------:R-:W-:Y:S08]  /*af80*/  MUFU.EX2 R58, R58 ;  /* 0x0000003a003a7308 */ /* 0x000ff00000000800 */
[----:B------:R-:W1:Y:S01]  /*af90*/  MUFU.EX2 R59, R59 ;  /* 0x0000003b003b7308 */ /* 0x000e620000000800 */
[----:B--2---:R-:W-:-:S04]  /*afa0*/  F2FP.SATFINITE.E4M3.F32.PACK_AB_MERGE_C R66, R43, R42, RZ ;  /* 0x0000002a2b42723e */ /* 0x004fc800048070ff */
[----:B------:R-:W-:-:S03]  /*afb0*/  PRMT R10, R10, 0x5410, R66 ;  /* 0x000054100a0a7816 */ /* 0x000fc60000000042 */
[----:B------:R-:W-:Y:S01]  /*afc0*/  MUFU.EX2 R50, R50 ;  /* 0x0000003200327308 */ /* 0x000fe20000000800 */
[----:B------:R2:W-:Y:S01]  /*afd0*/  STTM.x8 tmem[UR8], R4 ;  /* 0x00000004000079ed */ /* 0x0005e200081c0008 */
[----:B------:R-:W-:Y:S01]  /*afe0*/  R2UR UR8, R150 ;  /* 0x00000000960872ca */ /* 0x000fe200000e0000 */
[----:B------:R-:W3:Y:S05]  /*aff0*/  FENCE.VIEW.ASYNC.T ;  /* 0x00000000000073c6 */ /* 0x000eea0000000200 */
[----:B------:R-:W4:Y:S01]  /*b000*/  MUFU.EX2 R51, R51 ;  /* 0x0000003300337308 */ /* 0x000f220000000800 */
[----:B-1----:R-:W-:-:S07]  /*b010*/  F2FP.SATFINITE.E4M3.F32.PACK_AB_MERGE_C R64, R59, R58, RZ ;  /* 0x0000003a3b40723e */ /* 0x002fce00048070ff */
[----:B------:R-:W-:Y:S08]  /*b020*/  MUFU.EX2 R12, R12 ;  /* 0x0000000c000c7308 */ /* 0x000ff00000000800 */
[----:B------:R-:W1:Y:S01]  /*b030*/  MUFU.EX2 R13, R13 ;  /* 0x0000000d000d7308 */ /* 0x000e620000000800 */
[----:B----4-:R-:W-:-:S07]  /*b040*/  F2FP.SATFINITE.E4M3.F32.PACK_AB_MERGE_C R65, R51, R50, RZ ;  /* 0x000000323341723e */ /* 0x010fce00048070ff */
        /* <DEDUP_REMOVED lines=36> */
[----:B------:R-:W-:Y:S02]  /*b290*/  IMAD.MOV.U32 R65, RZ, RZ, 0x1 ;  /* 0x00000001ff417424 */ /* 0x000fe400078e00ff */
[----:B------:R-:W-:Y:S02]  /*b2a0*/  MUFU.EX2 R56, R56 ;  /* 0x0000003800387308 */ /* 0x000fe40000000800 */
[----:B---3--:R2:W-:Y:S06]  /*b2b0*/  SYNCS.ARRIVE.TRANS64.ART0 RZ, [UR20+0x1b0], R65 ;  /* 0x0001b041ffff79a7 */ /* 0x0085ec0008500014 */
[----:B------:R-:W3:Y:S01]  /*b2c0*/  MUFU.EX2 R57, R57 ;  /* 0x0000003900397308 */ /* 0x000ee20000000800 */
[----:B-1----:R-:W-:-:S07]  /*b2d0*/  F2FP.SATFINITE.E4M3.F32.PACK_AB_MERGE_C R66, R49, R48, RZ ;  /* 0x000000303142723e */ /* 0x002fce00048070ff */
[----:B------:R-:W-:Y:S08]  /*b2e0*/  MUFU.EX2 R32, R32 ;  /* 0x0000002000207308 */ /* 0x000ff00000000800 */
[----:B------:R-:W1:Y:S01]  /*b2f0*/  MUFU.EX2 R33, R33 ;  /* 0x0000002100217308 */ /* 0x000e620000000800 */
[----:B---3--:R-:W-:-:S04]  /*b300*/  F2FP.SATFINITE.E4M3.F32.PACK_AB_MERGE_C R67, R57, R56, RZ ;  /* 0x000000383943723e */ /* 0x008fc800048070ff */
[----:B------:R-:W-:-:S03]  /*b310*/  PRMT R4, R66, 0x5410, R67 ;  /* 0x0000541042047816 */ /* 0x000fc60000000043 */
[----:B------:R-:W-:Y:S08]  /*b320*/  MUFU.EX2 R34, R34 ;  /* 0x0000002200227308 */ /* 0x000ff00000000800 */
[----:B------:R-:W3:Y:S01]  /*b330*/  MUFU.EX2 R35, R35 ;  /* 0x0000002300237308 */ /* 0x000ee20000000800 */
[----:B-1----:R-:W-:Y:S02]  /*b340*/  F2FP.SATFINITE.E4M3.F32.PACK_AB_MERGE_C R11, R33, R32, RZ ;  /* 0x00000020210b723e */ /* 0x002fe400048070ff */
[----:B---3--:R-:W-:-:S04]  /*b350*/  F2FP.SATFINITE.E4M3.F32.PACK_AB_MERGE_C R64, R35, R34, RZ ;  /* 0x000000222340723e */ /* 0x008fc800048070ff */
[----:B------:R-:W-:Y:S01]  /*b360*/  PRMT R11, R11, 0x5410, R64 ;  /* 0x000054100b0b7816 */ /* 0x000fe20000000040 */
[----:B------:R-:W-:-:S03]  /*b370*/  IMAD.U32 R64, RZ, RZ, UR17 ;  /* 0x00000011ff407e24 */ /* 0x000fc6000f8e00ff */
[----:B------:R2:W-:Y:S01]  /*b380*/  STTM.x8 tmem[UR8], R4 ;  /* 0x00000004000079ed */ /* 0x0005e200081c0008 */
[----:B------:R-:W1:Y:S02]  /*b390*/  FENCE.VIEW.ASYNC.T ;  /* 0x00000000000073c6 */ /* 0x000e640000000200 */
[----:B-1----:R-:W-:Y:S01]  /*b3a0*/  NOP ;  /* 0x0000000000007918 */ /* 0x002fe20000000000 */
[----:B------:R2:W-:Y:S01]  /*b3b0*/  @P0 SYNCS.ARRIVE.TRANS64.ART0 RZ, [UR20+0x1c0], R65 ;  /* 0x0001c041ffff09a7 */ /* 0x0005e20008500014 */
[----:B------:R-:W1:Y:S02]  /*b3c0*/  SYNCS.PHASECHK.TRANS64.TRYWAIT P0, [UR20+0x210], R64 ;  /* 0x00021040ff0075a7 */ /* 0x000e640008001114 */
[----:B-12---:R-:W-:Y:S05]  /*b3d0*/  @!P0 BRA `(.L_x_52) ;  /* 0x0000003000688947 */ /* 0x006fea0003800000 */
.L_x_124:
[----:B-1----:R-:W-:Y:S01]  /*b3e0*/  MOV R5, UR9 ;  /* 0x0000000900057c02 */ /* 0x002fe20008000f00 */
[----:B------:R-:W-:Y:S01]  /*b3f0*/  FMUL R4, R159, R2 ;  /* 0x000000029f047220 */ /* 0x000fe20000400000 */
[----:B------:R-:W-:Y:S01]  /*b400*/  FADD2 R102, R102.F32x2.HI_LO, R110.F32x2.HI_LO ;  /* 0x0000006e6666724b */ /* 0x000fe20000000000 */
[----:B------:R-:W-:Y:S01]  /*b410*/  UIADD3 UR21, UPT, UPT, UR21, 0x1, URZ ;  /* 0x0000000115157890 */ /* 0x000fe2000fffe0ff */
[----:B------:R-:W-:Y:S01]  /*b420*/  FADD2 R104, R104.F32x2.HI_LO, R112.F32x2.HI_LO ;  /* 0x000000706868724b */ /* 0x000fe20000000000 */
[----:B------:R-:W-:Y:S01]  /*b430*/  MOV R154, R155 ;  /* 0x0000009b009a7202 */ /* 0x000fe20000000f00 */
[----:B------:R-:W-:Y:S01]  /*b440*/  FADD2 R4, R4.F32x2.HI_LO, R100.F32x2.HI_LO ;  /* 0x000000640404724b */ /* 0x000fe20000000000 */
[----:B------:R-:W-:Y:S01]  /*b450*/  UISETP.NE.AND UP1, UPT, UR21, URZ, UPT ;  /* 0x000000ff1500728c */ /* 0x000fe2000bf25270 */
        /* <DEDUP_REMOVED lines=65> */
.L_x_50:
[----:B------:R-:W1:Y:S01]  /*b870*/  S2R R3, SR_TID.X ;  /* 0x0000000000037919 */ /* 0x000e620000002100 */
[----:B------:R-:W2:Y:S01]  /*b880*/  S2UR UR8, SR_CgaCtaId ;  /* 0x00000000000879c3 */ /* 0x000ea20000008800 */
[----:B------:R-:W-:Y:S01]  /*b890*/  UISETP.GT.AND UP0, UPT, UR31, 0x3, UPT ;  /* 0x000000031f00788c */ /* 0x000fe2000bf04270 */
[----:B------:R-:W-:-:S03]  /*b8a0*/  UMOV UR9, 0x400 ;  /* 0x0000040000097882 */ /* 0x000fc60000000000 */
[----:B------:R-:W-:-:S06]  /*b8b0*/  USEL UR10, URZ, 0x80, !UP0 ;  /* 0x00000080ff0a7887 */ /* 0x000fcc000c000000 */
[----:B------:R-:W-:Y:S01]  /*b8c0*/  IMAD.U32 R0, RZ, RZ, UR10 ;  /* 0x0000000aff007e24 */ /* 0x000fe2000f8e00ff */
[----:B--2---:R-:W-:-:S04]  /*b8d0*/  ULEA UR8, UR8, UR9, 0x18 ;  /* 0x0000000908087291 */ /* 0x004fc8000f8ec0ff */
[----:B-1----:R-:W-:Y:S01]  /*b8e0*/  LOP3.LUT R3, R0, 0x7f, R3, 0xf8, !PT ;  /* 0x0000007f00037812 */ /* 0x002fe200078ef803 */
[----:B------:R-:W-:-:S03]  /*b8f0*/  IMAD.U32 R0, RZ, RZ, UR18 ;  /* 0x00000012ff007e24 */ /* 0x000fc6000f8e00ff */
[----:B------:R-:W-:-:S05]  /*b900*/  LEA R3, R3, UR8, 0x2 ;  /* 0x0000000803037c11 */ /* 0x000fca000f8e10ff */
[----:B------:R4:W-:Y:S04]  /*b910*/  STS [R3+0x26c], R2 ;  /* 0x00026c0203007388 */ /* 0x0009e80000000800 */
[----:B------:R4:W-:Y:S01]  /*b920*/  STS [R3+0x66c], R155 ;  /* 0x00066c9b03007388 */ /* 0x0009e20000000800 */
[----:B------:R4:W-:Y:S06]  /*b930*/  BAR.ARV R0, 0x40 ;  /* 0x000100000000751d */ /* 0x0009ec0000002000 */
.L_x_42:
[----:B------:R-:W5:Y:S01]  /*b940*/  S2UR UR8, SR_CgaCtaId ;  /* 0x00000000000879c3 */ /* 0x000f620000008800 */
[----:B------:R-:W-:Y:S01]  /*b950*/  UISETP.GT.AND UP0, UPT, UR31, 0x3, UPT ;  /* 0x000000031f00788c */ /* 0x000fe2000bf04270 */
[----:B------:R-:W-:Y:S01]  /*b960*/  UMOV UR9, 0x400 ;  /* 0x0000040000097882 */ /* 0x000fe20000000000 */
[----:B------:R-:W-:-:S06]  /*b970*/  USHF.L.U32 UR12, UR12, 0x1f, URZ ;  /* 0x0000001f0c0c7899 */ /* 0x000fcc00080006ff */
[----:B----4-:R-:W-:Y:S01]  /*b980*/  MOV R0, UR12 ;  /* 0x0000000c00007c02 */ /* 0x010fe20008000f00 */
[----:B-----5:R-:W-:-:S04]  /*b990*/  ULEA UR8, UR8, UR9, 0x18 ;  /* 0x0000000908087291 */ /* 0x020fc8000f8ec0ff */
[----:B------:R-:W-:Y:S02]  /*b9a0*/  UIADD3 UR9, UPT, UPT, UR8, 0x8, URZ ;  /* 0x0000000808097890 */ /* 0x000fe4000fffe0ff */
[----:B------:R-:W-:-:S09]  /*b9b0*/  @!UP0 UIADD3 UR9, UPT, UPT, UR8, URZ, URZ ;  /* 0x000000ff08098290 */ /* 0x000fd2000fffe0ff */
[----:B------:R-:W4:Y:S02]  /*b9c0*/  SYNCS.PHASECHK.TRANS64.TRYWAIT P0, [UR9+0x210], R0 ;  /* 0x00021000ff0075a7 */ /* 0x000f240008001109 */
[----:B----4-:R-:W-:Y:S05]  /*b9d0*/  @!P0 BRA `(.L_x_54) ;  /* 0x0000002c00088947 */ /* 0x010fea0003800000 */
.L_x_126:
[----:B------:R-:W-:Y:S06]  /*b9e0*/  BAR.ARV 0x2, 0x1a0 ;  /* 0x0086800000007b1d */ /* 0x000fec0000002000 */
.L_x_30:
[----:B----4-:R-:W-:-:S04]  /*b9f0*/  ULOP3.LUT UR8, UR31, 0xfffffffc, URZ, 0xc0, !UPT ;  /* 0xfffffffc1f087892 */ /* 0x010fc8000f8ec0ff */
[----:B------:R-:W-:-:S06]  /*ba00*/  UISETP.NE.AND UP0, UPT, UR8, 0x8, UPT ;  /* 0x000000080800788c */ /* 0x000fcc000bf05270 */
[----:B------:R-:W-:-:S13]  /*ba10*/  PLOP3.LUT P0, PT, PT, PT, UP0, 0x80, 0x8 ;  /* 0x000000000008781c */ /* 0x000fda0003f0f008 */
[----:B-123--:R-:W-:Y:S05]  /*ba20*/  @P0 EXIT ;  /* 0x000000000000094d */ /* 0x00efea0003800000 */
[----:B------:R-:W-:-:S08]  /*ba30*/  NOP ;  /* 0x0000000000007918 */ /* 0x000fd00000000000 */
[----:B------:R-:W1:-:S00]  /*ba40*/  USETMAXREG.DEALLOC.CTAPOOL 0x60 ;  /* 0x00000060000079c8 */ /* 0x000e4000080e0500 */
[----:B------:R-:W2:Y:S01]  /*ba50*/  S2UR UR10, SR_CTAID.X ;  /* 0x00000000000a79c3 */ /* 0x000ea20000002500 */
[----:B------:R-:W2:Y:S01]  /*ba60*/  LDCU UR8, c[0x0][0x640] ;  /* 0x0000c800ff0877ac */ /* 0x000ea20008000800 */
[----:B-1----:R-:W1:Y:S01]  /*ba70*/  S2R R2, SR_CgaCtaId ;  /* 0x0000000000027919 */ /* 0x002e620000008800 */
[----:B------:R-:W-:Y:S01]  /*ba80*/  MOV R0, 0x400 ;  /* 0x0000040000007802 */ /* 0x000fe20000000f00 */
[----:B------:R-:W-:Y:S01]  /*ba90*/  IMAD.MOV.U32 R4, RZ, RZ, 0x1 ;  /* 0x00000001ff047424 */ /* 0x000fe200078e00ff */
[----:B------:R-:W3:Y:S01]  /*baa0*/  LDCU UR12, c[0x0][0x654] ;  /* 0x0000ca80ff0c77ac */ /* 0x000ee20008000800 */
[----:B------:R-:W4:Y:S01]  /*bab0*/  S2R R37, SR_TID.X ;  /* 0x0000000000257919 */ /* 0x000f220000002100 */
[----:B--2---:R-:W-:-:S07]  /*bac0*/  UIMAD.WIDE.U32 UR8, UR10, UR8, URZ ;  /* 0x000000080a0872a5 */ /* 0x004fce000f8e00ff */
[----:B------:R-:W-:Y:S02]  /*bad0*/  UMOV UR11, UR9 ;  /* 0x00000009000b7c82 */ /* 0x000fe40008000000 */
[----:B------:R-:W-:Y:S01]  /*bae0*/  UIADD3 UR8, UPT, UPT, -UR11, UR10, URZ ;  /* 0x0000000a0b087290 */ /* 0x000fe2000fffe1ff */
[----:B-1----:R-:W-:Y:S01]  /*baf0*/  LEA R2, R2, R0, 0x18 ;  /* 0x0000000002027211 */ /* 0x002fe200078ec0ff */
[----:B------:R-:W-:Y:S01]  /*bb00*/  IMAD.MOV.U32 R0, RZ, RZ, 0x1 ;  /* 0x00000001ff007424 */ /* 0x000fe200078e00ff */
[----:B------:R-:W-:Y:S01]  /*bb10*/  BAR.SYNC.DEFER_BLOCKING 0x2, 0x1a0 ;  /* 0x0086800000007b1d */ /* 0x000fe20000010000 */
[----:B------:R-:W-:Y:S01]  /*bb20*/  USHF.R.U32.HI UR8, URZ, UR7, UR8 ;  /* 0x00000007ff087299 */ /* 0x000fe20008011608 */
[C---:B----4-:R-:W-:Y:S01]  /*bb30*/  IMAD.SHL.U32 R68, R37.reuse, 0x40, RZ ;  /* 0x0000004025447824 */ /* 0x050fe200078e00ff */
[----:B------:R-:W-:Y:S02]  /*bb40*/  LOP3.LUT R3, R37, 0x7f, RZ, 0xc0, !PT ;  /* 0x0000007f25037812 */ /* 0x000fe400078ec0ff */
[----:B------:R-:W-:Y:S01]  /*bb50*/  UIADD3 UR11, UPT, UPT, UR11, UR8, URZ ;  /* 0x000000080b0b7290 */ /* 0x000fe2000fffe0ff */
[----:B------:R-:W1:Y:S01]  /*bb60*/  LDCU UR7, c[0x0][0x63c] ;  /* 0x0000c780ff0777ac */ /* 0x000e620008000800 */
[----:B------:R-:W-:-:S02]  /*bb70*/  LOP3.LUT R68, R68, 0x7c0, RZ, 0xc0, !PT ;  /* 0x000007c044447812 */ /* 0x000fc400078ec0ff */
[----:B------:R-:W-:Y:S01]  /*bb80*/  SHF.R.U32.HI R69, RZ, 0x5, R3 ;  /* 0x00000005ff457819 */ /* 0x000fe20000011603 */
[----:B------:R-:W-:Y:S02]  /*bb90*/  USHF.R.U32.HI UR11, URZ, UR6, UR11 ;  /* 0x00000006ff0b7299 */ /* 0x000fe4000801160b */
[----:B------:R-:W2:Y:S02]  /*bba0*/  LDCU.64 UR8, c[0x0][0x630] ;  /* 0x0000c600ff0877ac */ /* 0x000ea40008000a00 */
[----:B------:R-:W-:Y:S01]  /*bbb0*/  IMAD R68, R69, 0x800, R68 ;  /* 0x0000080045447824 */ /* 0x000fe200078e0244 */
[----:B---3--:R-:W-:Y:S02]  /*bbc0*/  UISETP.GE.AND UP0, UPT, UR11, UR12, UPT ;  /* 0x0000000c0b00728c */ /* 0x008fe4000bf06270 */
[----:B------:R-:W-:Y:S02]  /*bbd0*/  UIADD3 UR6, UPT, UPT, -UR11, URZ, URZ ;  /* 0x000000ff0b067290 */ /* 0x000fe4000fffe1ff */
[----:B------:R-:W-:-:S02]  /*bbe0*/  USEL UR4, UR15, UR4, !UP0 ;  /* 0x000000040f047287 */ /* 0x000fc4000c000000 */
[----:B------:R-:W-:Y:S01]  /*bbf0*/  USEL UR14, UR14, UR5, !UP0 ;  /* 0x000000050e0e7287 */ /* 0x000fe2000c000000 */
[----:B------:R3:W-:Y:S01]  /*bc00*/  SYNCS.ARRIVE.TRANS64.ART0 RZ, [R2+URZ+0x1b0], R0 ;  /* 0x0001b00002ff79a7 */ /* 0x0007e200085000ff */
[----:B-1----:R-:W-:Y:S02]  /*bc10*/  UIMAD UR7, UR6, UR7, UR10 ;  /* 0x00000007060772a4 */ /* 0x002fe4000f8e020a */
[----:B------:R-:W-:Y:S01]  /*bc20*/  ULOP3.LUT UR4, UR4, 0xff, URZ, 0xc0, !UPT ;  /* 0x000000ff04047892 */ /* 0x000fe2000f8ec0ff */
[----:B--2---:R-:W1:Y:S01]  /*bc30*/  @UP0 LDCU UR9, c[0x0][0x64c] ;  /* 0x0000c980ff0907ac */ /* 0x004e620008000800 */
[----:B------:R3:W-:Y:S01]  /*bc40*/  SYNCS.ARRIVE.TRANS64.ART0 RZ, [R2+URZ+0x1b8], R0 ;  /* 0x0001b80002ff79a7 */ /* 0x0007e200085000ff */
[----:B------:R-:W2:Y:S01]  /*bc50*/  @UP0 LDCU UR8, c[0x0][0x648] ;  /* 0x0000c900ff0807ac */ /* 0x000ea20008000800 */
[----:B------:R-:W-:Y:S02]  /*bc60*/  ULOP3.LUT UR14, UR14, 0xff, URZ, 0xc0, !UPT ;  /* 0x000000ff0e0e7892 */ /* 0x000fe4000f8ec0ff */
[----:B-1----:R-:W-:Y:S01]  /*bc70*/  UIMAD.WIDE.U32 UR12, UR7, UR9, URZ ;  /* 0x00000009070c72a5 */ /* 0x002fe2000f8e00ff */
[----:B------:R-:W1:Y:S03]  /*bc80*/  LDCU UR9, c[0x0][0x628] ;  /* 0x0000c500ff0977ac */ /* 0x000e660008000800 */
[----:B------:R-:W-:-:S04]  /*bc90*/  UIADD3 UR6, UPT, UPT, UR7, -UR13, URZ ;  /* 0x8000000d07067290 */ /* 0x000fc8000fffe0ff */
[----:B------:R-:W-:Y:S01]  /*bca0*/  USHF.R.U32.HI UR6, URZ, UR4, UR6 ;  /* 0x00000004ff067299 */ /* 0x000fe20008011606 */
[----:B------:R-:W4:Y:S03]  /*bcb0*/  LDCU.64 UR4, c[0x0][0x620] ;  /* 0x0000c400ff0477ac */ /* 0x000f260008000a00 */
[----:B------:R-:W-:-:S04]  /*bcc0*/  UIADD3 UR6, UPT, UPT, UR13, UR6, URZ ;  /* 0x000000060d067290 */ /* 0x000fc8000fffe0ff */
[----:B------:R-:W-:-:S04]  /*bcd0*/  USHF.R.U32.HI UR6, URZ, UR14, UR6 ;  /* 0x0000000eff067299 */ /* 0x000fc80008011606 */
[----:B------:R-:W-:-:S04]  /*bce0*/  UIADD3 UR12, UPT, UPT, -UR6, URZ, URZ ;  /* 0x000000ff060c7290 */ /* 0x000fc8000fffe1ff */
[----:B--2---:R-:W-:-:S04]  /*bcf0*/  UIMAD UR8, UR8, UR12, UR7 ;  /* 0x0000000c080872a4 */ /* 0x004fc8000f8e0207 */
[----:B----4-:R-:W-:-:S04]  /*bd00*/  UIMAD UR4, UR11, UR4, UR8 ;  /* 0x000000040b0472a4 */ /* 0x010fc8000f8e0208 */
[----:B-1----:R-:W-:-:S04]  /*bd10*/  UIMAD.WIDE.U32 UR8, UR4, UR9, URZ ;  /* 0x00000009040872a5 */ /* 0x002fc8000f8e00ff */
[----:B------:R-:W-:-:S04]  /*bd20*/  UIADD3 UR7, UPT, UPT, UR4, -UR9, URZ ;  /* 0x8000000904077290 */ /* 0x000fc8000fffe0ff */
[----:B------:R-:W-:-:S04]  /*bd30*/  USHF.R.U32.HI UR23, URZ, UR23, UR7 ;  /* 0x00000017ff177299 */ /* 0x000fc80008011607 */
[----:B------:R-:W-:-:S03]  /*bd40*/  UIADD3 UR23, UPT, UPT, UR9, UR23, URZ ;  /* 0x0000001709177290 */ /* 0x000fc6000fffe0ff */
[----:B------:R-:W1:Y:S01]  /*bd50*/  LDCU UR7, c[0x0][0x60c] ;  /* 0x0000c180ff0777ac */ /* 0x000e620008000800 */
[----:B------:R-:W-:-:S04]  /*bd60*/  USHF.R.U32.HI UR22, URZ, UR22, UR23 ;  /* 0x00000016ff167299 */ /* 0x000fc80008011617 */
[----:B------:R-:W-:-:S04]  /*bd70*/  UIADD3 UR8, UPT, UPT, -UR22, URZ, URZ ;  /* 0x000000ff16087290 */ /* 0x000fc8000fffe1ff */
[----:B------:R-:W-:Y:S02]  /*bd80*/  UIMAD UR5, UR8, UR5, UR4 ;  /* 0x00000005080572a4 */ /* 0x000fe4000f8e0204 */
[----:B-1----:R-:W-:-:S09]  /*bd90*/  UISETP.GE.AND UP0, UPT, UR10, UR7, UPT ;  /* 0x000000070a00728c */ /* 0x002fd2000bf06270 */
[----:B---3--:R-:W-:Y:S05]  /*bda0*/  BRA.U UP0, `(.L_x_55) ;  /* 0x00000019008c7547 */ /* 0x008fea000b800000 */
[----:B------:R-:W1:Y:S01]  /*bdb0*/  LDCU UR7, c[0x0][0x614] ;  /* 0x0000c280ff0777ac */ /* 0x000e620008000800 */
[----:B------:R-:W-:Y:S01]  /*bdc0*/  IADD3 R68, PT, PT, R2, R68, RZ ;  /* 0x0000004402447210 */ /* 0x000fe20007ffe0ff */
[----:B------:R-:W-:Y:S01]  /*bdd0*/  IMAD.SHL.U32 R69, R69, 0x200000, RZ ;  /* 0x0020000045457824 */ /* 0x000fe200078e00ff */
[----:B------:R-:W-:Y:S01]  /*bde0*/  LEA R71, R3, R2, 0x2 ;  /* 0x0000000203477211 */ /* 0x000fe200078e10ff */
[----:B------:R-:W2:Y:S01]  /*bdf0*/  LDCU UR4, c[0x0][0x38c] ;  /* 0x00007180ff0477ac */ /* 0x000ea20008000800 */
[----:B------:R-:W-:Y:S01]  /*be00*/  IADD3 R72, PT, PT, R68, 0xc00, RZ ;  /* 0x00000c0044487810 */ /* 0x000fe20007ffe0ff */
[----:B------:R-:W3:Y:S01]  /*be10*/  LDCU UR12, c[0x0][0x380] ;  /* 0x00007000ff0c77ac */ /* 0x000ee20008000800 */
[----:B------:R-:W-:Y:S01]  /*be20*/  ULOP3.LUT UR13, UR31, 0x3, URZ, 0xc0, !UPT ;  /* 0x000000031f0d7892 */ /* 0x000fe2000f8ec0ff */
[----:B------:R-:W-:Y:S01]  /*be30*/  UMOV UR16, 0x0 ;  /* 0x0000000000107882 */ /* 0x000fe20000000000 */
[----:B------:R-:W-:Y:S02]  /*be40*/  UMOV UR17, 0x1 ;  /* 0x0000000100117882 */ /* 0x000fe40000000000 */
[----:B------:R-:W-:-:S02]  /*be50*/  UIADD3 UR14, UPT, UPT, UR13, 0x3, URZ ;  /* 0x000000030d0e7890 */ /* 0x000fc4000fffe0ff */
[----:B-1----:R-:W-:Y:S02]  /*be60*/  UIADD3 UR7, UPT, UPT, -UR6, UR7, URZ ;  /* 0x0000000706077290 */ /* 0x002fe4000fffe1ff */
[----:B------:R-:W-:Y:S02]  /*be70*/  UIADD3 UR13, UPT, UPT, UR13, 0x7, URZ ;  /* 0x000000070d0d7890 */ /* 0x000fe4000fffe0ff */
[----:B------:R-:W-:Y:S01]  /*be80*/  IMAD.U32 R36, RZ, RZ, UR14 ;  /* 0x0000000eff247e24 */ /* 0x000fe2000f8e00ff */
[----:B--2---:R-:W-:Y:S02]  /*be90*/  UIADD3 UR9, UPT, UPT, -UR4, URZ, URZ ;  /* 0x000000ff04097290 */ /* 0x004fe4000fffe1ff */
[----:B------:R-:W-:Y:S01]  /*bea0*/  UIADD3 UR8, UPT, UPT, UR4, -0x1, URZ ;  /* 0xffffffff04087890 */ /* 0x000fe2000fffe0ff */
[----:B------:R-:W-:Y:S01]  /*beb0*/  IMAD.U32 R70, RZ, RZ, UR13 ;  /* 0x0000000dff467e24 */ /* 0x000fe2000f8e00ff */
[----:B---3--:R-:W-:Y:S01]  /*bec0*/  UIADD3 UR12, UPT, UPT, UR4, -UR12, URZ ;  /* 0x8000000c040c7290 */ /* 0x008fe2000fffe0ff */
[----:B------:R1:W-:Y:S01]  /*bed0*/  BAR.SYNC.DEFER_BLOCKING R36, 0x40 ;  /* 0x000100240000751d */ /* 0x0003e20000010000 */
[----:B------:R-:W-:-:S02]  /*bee0*/  USHF.R.S32.HI UR9, URZ, 0x1f, UR9 ;  /* 0x0000001fff097899 */ /* 0x000fc40008011409 */
[----:B------:R-:W-:Y:S02]  /*bef0*/  ULEA UR12, UR7, UR12, 0x8 ;  /* 0x0000000c070c7291 */ /* 0x000fe4000f8e40ff */
[----:B------:R-:W-:Y:S02]  /*bf00*/  UISETP.GT.AND UP0, UPT, UR4, URZ, UPT ;  /* 0x000000ff0400728c */ /* 0x000fe4000bf04270 */
[----:B------:R-:W-:Y:S02]  /*bf10*/  UIADD3 UR10, UPT, UPT, -UR12, URZ, URZ ;  /* 0x000000ff0c0a7290 */ /* 0x000fe4000fffe1ff */
[----:B------:R-:W-:Y:S02]  /*bf20*/  UIADD3 UR11, UPT, UPT, UR12, -0x1, URZ ;  /* 0xffffffff0c0b7890 */ /* 0x000fe4000fffe0ff */
[----:B------:R-:W-:Y:S02]  /*bf30*/  USHF.R.S32.HI UR10, URZ, 0x1f, UR10 ;  /* 0x0000001fff0a7899 */ /* 0x000fe4000801140a */
[----:B------:R-:W-:-:S02]  /*bf40*/  ULEA.HI UR9, UR9, -UR4, URZ, 0x7 ;  /* 0x8000000409097291 */ /* 0x000fc4000f8f38ff */
[----:B------:R-:W-:Y:S02]  /*bf50*/  USHF.R.S32.HI UR7, URZ, 0x1f, UR8 ;  /* 0x0000001fff077899 */ /* 0x000fe40008011408 */
[----:B------:R-:W-:Y:S02]  /*bf60*/  USHF.R.S32.HI UR4, URZ, 0x1f, UR11 ;  /* 0x0000001fff047899 */ /* 0x000fe4000801140b */
[----:B------:R-:W-:Y:S02]  /*bf70*/  ULEA.HI UR10, UR10, -UR12, URZ, 0x7 ;  /* 0x8000000c0a0a7291 */ /* 0x000fe4000f8f38ff */
[----:B------:R-:W-:Y:S02]  /*bf80*/  UISETP.GT.AND UP1, UPT, UR12, URZ, UPT ;  /* 0x000000ff0c00728c */ /* 0x000fe4000bf24270 */
[----:B------:R-:W-:Y:S01]  /*bf90*/  ULEA.HI UR7, UR7, UR8, URZ, 0x7 ;  /* 0x0000000807077291 */ /* 0x000fe2000f8f38ff */
[----:B------:R1:W-:Y:S01]  /*bfa0*/  SYNCS.ARRIVE.TRANS64.ART0 RZ, [R2+URZ+0x210], R0 ;  /* 0x0002100002ff79a7 */ /* 0x0003e200085000ff */
[----:B------:R-:W-:-:S02]  /*bfb0*/  USHF.R.S32.HI UR9, URZ, 0x7, UR9 ;  /* 0x00000007ff097899 */ /* 0x000fc40008011409 */
[----:B------:R-:W-:Y:S02]  /*bfc0*/  ULEA.HI UR4, UR4, UR11, URZ, 0x7 ;  /* 0x0000000b04047291 */ /* 0x000fe4000f8f38ff */
[----:B------:R-:W-:Y:S02]  /*bfd0*/  USHF.R.S32.HI UR10, URZ, 0x7, UR10 ;  /* 0x00000007ff0a7899 */ /* 0x000fe4000801140a */
[----:B------:R-:W-:Y:S02]  /*bfe0*/  @UP0 UIMAD.WIDE UR18, UR7, 0x2000000, UR16 ;  /* 0x02000000071208a5 */ /* 0x000fe4000f8e0210 */
[----:B------:R-:W-:Y:S02]  /*bff0*/  ULEA.HI.SX32 UR4, UR4, 0x1, 0x19 ;  /* 0x0000000104047891 */ /* 0x000fe4000f8fcaff */
[----:B------:R-:W-:Y:S02]  /*c000*/  UIADD3 UR10, UPT, UPT, -UR10, URZ, URZ ;  /* 0x000000ff0a0a7290 */ /* 0x000fe4000fffe1ff */
[----:B------:R-:W-:-:S05]  /*c010*/  UIADD3 UR9, UPT, UPT, -UR9, URZ, URZ ;  /* 0x000000ff09097290 */ /* 0x000fca000fffe1ff */
[----:B------:R-:W-:Y:S02]  /*c020*/  @!UP1 UMOV UR4, UR10 ;  /* 0x0000000a00049c82 */ /* 0x000fe40008000000 */
[----:B------:R-:W-:Y:S02]  /*c030*/  @UP0 UMOV UR9, UR19 ;  /* 0x0000001300090c82 */ /* 0x000fe40008000000 */
[----:B------:R-:W-:-:S04]  /*c040*/  UISETP.LT.AND UP0, UPT, UR4, UR9, UPT ;  /* 0x000000090400728c */ /* 0x000fc8000bf01270 */
[----:B------:R-:W-:-:S04]  /*c050*/  USEL UR4, UR4, UR9, UP0 ;  /* 0x0000000904047287 */ /* 0x000fc80008000000 */
[----:B------:R-:W-:Y:S01]  /*c060*/  UISETP.GE.AND UP0, UPT, UR4, 0x2, UPT ;  /* 0x000000020400788c */ /* 0x000fe2000bf06270 */
[----:B------:R1:W-:Y:S08]  /*c070*/  BAR.SYNC.DEFER_BLOCKING R70, 0x40 ;  /* 0x000100460000751d */ /* 0x0003f00000010000 */
[----:B------:R-:W-:Y:S05]  /*c080*/  BRA.U !UP0, `(.L_x_56) ;  /* 0x0000000508a87547 */ /* 0x000fea000b800000 */
[----:B------:R-:W-:Y:S02]  /*c090*/  UIADD3 UR8, UPT, UPT, -UR4, URZ, URZ ;  /* 0x000000ff04087290 */ /* 0x000fe4000fffe1ff */
.L_x_59:
[----:B--2---:R2:W-:Y:S06]  /*c0a0*/  BAR.SYNC.DEFER_BLOCKING R36, 0x40 ;  /* 0x000100240000751d */ /* 0x0045ec0000010000 */
[----:B---3--:R-:W3:Y:S02]  /*c0b0*/  LDS R38, [R71+0x26c] ;  /* 0x00026c0047267984 */ /* 0x008ee40000000800 */
[----:B---3--:R-:W-:-:S13]  /*c0c0*/  FSETP.GEU.AND P0, PT, R38, 1, PT ;  /* 0x3f8000002600780b */ /* 0x008fda0003f0e000 */
[----:B------:R-:W-:-:S04]  /*c0d0*/  VOTE.ANY R4, PT, !P0 ;  /* 0x0000000000047806 */ /* 0x000fc800040e0100 */
[----:B------:R-:W-:-:S13]  /*c0e0*/  ISETP.NE.AND P0, PT, R4, RZ, PT ;  /* 0x000000ff0400720c */ /* 0x000fda0003f05270 */
[----:B--2---:R-:W-:Y:S05]  /*c0f0*/  @!P0 BRA `(.L_x_57) ;  /* 0x0000000000ac8947 */ /* 0x004fea0003800000 */
[C---:B------:R-:W-:Y:S02]  /*c100*/  R2UR UR4, R69.reuse ;  /* 0x00000000450472ca */ /* 0x040fe400000e0000 */
[----:B------:R-:W-:-:S11]  /*c110*/  R2UR UR7, R69 ;  /* 0x00000000450772ca */ /* 0x000fd600000e0000 */
[----:B------:R-:W2:Y:S02]  /*c120*/  LDTM.x16 R20, tmem[UR4+0x100] ;  /* 0x00010004001479ee */ /* 0x000ea40008240000 */
[-C--:B--2---:R-:W-:Y:S02]  /*c130*/  FMUL2 R20, R20.F32x2.HI_LO, R38.reuse.F32 ;  /* 0x000000261414724a */ /* 0x084fe40001000000 */
[-C--:B------:R-:W-:Y:S02]  /*c140*/  FMUL2 R22, R22.F32x2.HI_LO, R38.reuse.F32 ;  /* 0x000000261616724a */ /* 0x080fe40001000000 */
[-C--:B------:R-:W-:Y:S02]  /*c150*/  FMUL2 R24, R24.F32x2.HI_LO, R38.reuse.F32 ;  /* 0x000000261818724a */ /* 0x080fe40001000000 */
[-C--:B------:R-:W-:Y:S02]  /*c160*/  FMUL2 R26, R26.F32x2.HI_LO, R38.reuse.F32 ;  /* 0x000000261a1a724a */ /* 0x080fe40001000000 */
[----:B------:R-:W-:-:S02]  /*c170*/  FMUL2 R28, R28.F32x2.HI_LO, R38.F32 ;  /* 0x000000261c1c724a */ /* 0x000fc40001000000 */
[-C--:B------:R-:W-:Y:S02]  /*c180*/  FMUL2 R30, R30.F32x2.HI_LO, R38.reuse.F32 ;  /* 0x000000261e1e724a */ /* 0x080fe40001000000 */
[-C--:B------:R-:W-:Y:S02]  /*c190*/  FMUL2 R32, R32.F32x2.HI_LO, R38.reuse.F32 ;  /* 0x000000262020724a */ /* 0x080fe40001000000 */
[----:B------:R-:W-:-:S04]  /*c1a0*/  FMUL2 R34, R34.F32x2.HI_LO, R38.F32 ;  /* 0x000000262222724a */ /* 0x000fc80001000000 */
[----:B------:R-:W-:Y:S01]  /*c1b0*/  STTM.x16 tmem[UR7+0x100], R20 ;  /* 0x00010014000079ed */ /* 0x000fe20008240007 */
        /* <DEDUP_REMOVED lines=29> */
[----:B------:R2:W-:Y:S01]  /*c390*/  STTM.x16 tmem[UR4+0x130], R4 ;  /* 0x00013004000079ed */ /* 0x0005e20008240004 */
[----:B------:R-:W3:Y:S02]  /*c3a0*/  FENCE.VIEW.ASYNC.T ;  /* 0x00000000000073c6 */ /* 0x000ee40000000200 */
.L_x_57:
[----:B---3--:R3:W-:Y:S01]  /*c3b0*/  SYNCS.ARRIVE.TRANS64.ART0 RZ, [R2+URZ+0x1b0], R0 ;  /* 0x0001b00002ff79a7 */ /* 0x0087e200085000ff */
[----:B------:R-:W-:-:S04]  /*c3c0*/  UIADD3 UR8, UPT, UPT, UR8, 0x1, URZ ;  /* 0x0000000108087890 */ /* 0x000fc8000fffe0ff */
[----:B------:R-:W-:Y:S01]  /*c3d0*/  UISETP.NE.AND UP0, UPT, UR8, -0x1, UPT ;  /* 0xffffffff0800788c */ /* 0x000fe2000bf05270 */
[----:B------:R3:W-:Y:S01]  /*c3e0*/  SYNCS.ARRIVE.TRANS64.ART0 RZ, [R2+URZ+0x218], R0 ;  /* 0x0002180002ff79a7 */ /* 0x0007e200085000ff */
[----:B------:R3:W-:Y:S06]  /*c3f0*/  BAR.SYNC.DEFER_BLOCKING R70, 0x40 ;  /* 0x000100460000751d */ /* 0x0007ec0000010000 */
[----:B------:R-:W4:Y:S02]  /*c400*/  LDS R38, [R71+0x46c] ;  /* 0x00046c0047267984 */ /* 0x000f240000000800 */
[----:B----4-:R-:W-:-:S13]  /*c410*/  FSETP.GEU.AND P0, PT, R38, 1, PT ;  /* 0x3f8000002600780b */ /* 0x010fda0003f0e000 */
[----:B--2---:R-:W-:-:S04]  /*c420*/  VOTE.ANY R4, PT, !P0 ;  /* 0x0000000000047806 */ /* 0x004fc800040e0100 */
[----:B------:R-:W-:-:S13]  /*c430*/  ISETP.NE.AND P0, PT, R4, RZ, PT ;  /* 0x000000ff0400720c */ /* 0x000fda0003f05270 */
[----:B---3--:R-:W-:Y:S05]  /*c440*/  @!P0 BRA `(.L_x_58) ;  /* 0x0000000000ac8947 */ /* 0x008fea0003800000 */
        /* <DEDUP_REMOVED lines=43> */
.L_x_58:
[----:B---3--:R3:W-:Y:S01]  /*c700*/  SYNCS.ARRIVE.TRANS64.ART0 RZ, [R2+URZ+0x1b8], R0 ;  /* 0x0001b80002ff79a7 */ /* 0x0087e200085000ff */
[----:B------:R3:W-:Y:S01]  /*c710*/  SYNCS.ARRIVE.TRANS64.ART0 RZ, [R2+URZ+0x210], R0 ;  /* 0x0002100002ff79a7 */ /* 0x0007e200085000ff */
[----:B------:R-:W-:Y:S05]  /*c720*/  BRA.U UP0, `(.L_x_59) ;  /* 0xfffffff9005c7547 */ /* 0x000fea000b83ffff */
.L_x_56:
[----:B------:R4:W-:Y:S01]  /*c730*/  SYNCS.ARRIVE.TRANS64.ART0 RZ, [R2+URZ+0x218], R0 ;  /* 0x0002180002ff79a7 */ /* 0x0009e200085000ff */
[----:B------:R4:W-:Y:S01]  /*c740*/  BAR.SYNC.DEFER_BLOCKING R36, 0x40 ;  /* 0x000100240000751d */ /* 0x0009e20000010000 */
[----:B------:R-:W-:Y:S02]  /*c750*/  IMAD.MOV.U32 R74, RZ, RZ, 0x10 ;  /* 0x00000010ff4a7424 */ /* 0x000fe400078e00ff */
[----:B------:R-:W-:Y:S02]  /*c760*/  IMAD.MOV.U32 R75, RZ, RZ, 0x20 ;  /* 0x00000020ff4b7424 */ /* 0x000fe400078e00ff */
[----:B------:R-:W-:Y:S01]  /*c770*/  IMAD.MOV.U32 R77, RZ, RZ, -0x80000000 ;  /* 0x80000000ff4d7424 */ /* 0x000fe200078e00ff */
[----:B------:R4:W5:Y:S04]  /*c780*/  LDS R76, [R71+0x26c] ;  /* 0x00026c00474c7984 */ /* 0x0009680000000800 */
[----:B------:R4:W1:Y:S01]  /*c790*/  LDS R73, [R71+0x66c] ;  /* 0x00066c0047497984 */ /* 0x0008620000000800 */
[----:B------:R4:W-:Y:S01]  /*c7a0*/  SYNCS.ARRIVE.TRANS64.ART0 RZ, [R2+URZ+0x210], R0 ;  /* 0x0002100002ff79a7 */ /* 0x0009e200085000ff */
[----:B------:R-:W2:Y:S02]  /*c7b0*/  SYNCS.PHASECHK.TRANS64.TRYWAIT P0, [R2+URZ+0x1e0], RZ ;  /* 0x0001e0ff020075a7 */ /* 0x000ea400080011ff */
[----:B--2---:R-:W-:-:S05]  /*c7c0*/  R2P PR, R37, 0x6 ;  /* 0x0000000625007804 */ /* 0x004fca0000000000 */
[----:B------:R-:W-:Y:S02]  /*c7d0*/  SEL R74, R74, 0xfffffff0, !P1 ;  /* 0xfffffff04a4a7807 */ /* 0x000fe40004800000 */
[----:B------:R-:W-:Y:S01]  /*c7e0*/  SEL R75, R75, 0xffffffe0, !P2 ;  /* 0xffffffe04b4b7807 */ /* 0x000fe20005000000 */
[----:B-1--45:R-:W-:Y:S06]  /*c7f0*/  @!P0 BRA `(.L_x_60) ;  /* 0x0000001c00a48947 */ /* 0x032fec0003800000 */
.L_x_127:
[----:B------:R-:W2:Y:S01]  /*c800*/  SYNCS.PHASECHK.TRANS64.TRYWAIT P0, [R2+URZ+0x230], R77 ;  /* 0x0002304d020075a7 */ /* 0x000ea200080011ff */
[----:B------:R-:W-:Y:S02]  /*c810*/  R2UR UR4, R69 ;  /* 0x00000000450472ca */ /* 0x000fe400000e0000 */
[----:B------:R-:W-:Y:S01]  /*c820*/  FSETP.NE.AND P4, PT, R76, RZ, PT ;  /* 0x000000ff4c00720b */ /* 0x000fe20003f85000 */
[----:B--2---:R-:W-:-:S12]  /*c830*/  @!P0 BRA `(.L_x_61) ;  /* 0x0000001c00a88947 */ /* 0x004fd80003800000 */
.L_x_129:
[----:B------:R-:W4:Y:S01]  /*c840*/  LDTM.x32 R36, tmem[UR4+0x100] ;  /* 0x00010004002479ee */ /* 0x000f2200082c0000 */
[----:B------:R-:W-:Y:S02]  /*c850*/  R2UR UR4, R69 ;  /* 0x00000000450472ca */ /* 0x000fe400000e0000 */
[----:B------:R-:W-:Y:S02]  /*c860*/  FSEL R78, R76, 1, P4 ;  /* 0x3f8000004c4e7808 */ /* 0x000fe40002000000 */
[----:B------:R-:W-:-:S04]  /*c870*/  SHF.R.U32.HI R79, RZ, 0x3, R72 ;  /* 0x00000003ff4f7819 */ /* 0x000fc80000011648 */
[----:B------:R-:W4:Y:S01]  /*c880*/  MUFU.RCP R78, R78 ;  /* 0x0000004e004e7308 */ /* 0x000f220000001000 */
[----:B------:R-:W-:-:S04]  /*c890*/  LOP3.LUT R72, R72, 0x30, R79, 0x78, !PT ;  /* 0x0000003048487812 */ /* 0x000fc800078e784f */
[----:B--2---:R-:W2:Y:S01]  /*c8a0*/  LDTM.x32 R4, tmem[UR4+0x120] ;  /* 0x00012004000479ee */ /* 0x004ea200082c0000 */
[-C--:B----4-:R-:W-:Y:S02]  /*c8b0*/  FMUL2 R38, R38.F32x2.HI_LO, R78.reuse.F32 ;  /* 0x0000004e2626724a */ /* 0x090fe40001000000 */
[-C--:B------:R-:W-:Y:S02]  /*c8c0*/  FMUL2 R36, R36.F32x2.HI_LO, R78.reuse.F32 ;  /* 0x0000004e2424724a */ /* 0x080fe40001000000 */
[----:B------:R-:W-:Y:S01]  /*c8d0*/  FMUL2 R42, R42.F32x2.HI_LO, R78.F32 ;  /* 0x0000004e2a2a724a */ /* 0x000fe20001000000 */
[----:B------:R-:W-:Y:S01]  /*c8e0*/  F2FP.SATFINITE.E4M3.F32.PACK_AB_MERGE_C R38, R39, R38, RZ ;  /* 0x000000262726723e */ /* 0x000fe200048070ff */
[----:B------:R-:W-:Y:S01]  /*c8f0*/  FMUL2 R40, R40.F32x2.HI_LO, R78.F32 ;  /* 0x0000004e2828724a */ /* 0x000fe20001000000 */
[----:B------:R-:W-:Y:S01]  /*c900*/  F2FP.SATFINITE.E4M3.F32.PACK_AB_MERGE_C R36, R37, R36, RZ ;  /* 0x000000242524723e */ /* 0x000fe200048070ff */
[----:B------:R-:W-:Y:S01]  /*c910*/  FMUL2 R46, R46.F32x2.HI_LO, R78.F32 ;  /* 0x0000004e2e2e724a */ /* 0x000fe20001000000 */
[----:B------:R-:W-:Y:S01]  /*c920*/  F2FP.SATFINITE.E4M3.F32.PACK_AB_MERGE_C R42, R43, R42, RZ ;  /* 0x0000002a2b2a723e */ /* 0x000fe200048070ff */
[----:B------:R-:W-:Y:S01]  /*c930*/  FMUL2 R44, R44.F32x2.HI_LO, R78.F32 ;  /* 0x0000004e2c2c724a */ /* 0x000fe20001000000 */
[----:B------:R-:W-:Y:S01]  /*c940*/  F2FP.SATFINITE.E4M3.F32.PACK_AB_MERGE_C R40, R41, R40, RZ ;  /* 0x000000282928723e */ /* 0x000fe200048070ff */
[----:B--2---:R-:W-:Y:S01]  /*c950*/  FMUL2 R4, R4.F32x2.HI_LO, R78.F32 ;  /* 0x0000004e0404724a */ /* 0x004fe20001000000 */
[----:B------:R-:W-:Y:S01]  /*c960*/  F2FP.SATFINITE.E4M3.F32.PACK_AB_MERGE_C R46, R47, R46, RZ ;  /* 0x0000002e2f2e723e */ /* 0x000fe200048070ff */
        /* <DEDUP_REMOVED lines=34> */
[-C--:B------:R-:W-:Y:S01]  /*cb90*/  FMUL2 R16, R16.F32x2.HI_LO, R78.reuse.F32 ;  /* 0x0000004e1010724a */ /* 0x080fe20001000000 */
[----:B------:R-:W-:Y:S01]  /*cba0*/  PRMT R8, R4, 0x5410, R6 ;  /* 0x0000541004087816 */ /* 0x000fe20000000006 */
        /* <DEDUP_REMOVED lines=14> */
[--C-:B------:R-:W-:Y:S01]  /*cc90*/  IMAD.IADD R20, R75, 0x1, R72.reuse ;  /* 0x000000014b147824 */ /* 0x100fe200078e0248 */
[----:B------:R-:W-:Y:S01]  /*cca0*/  F2FP.SATFINITE.E4M3.F32.PACK_AB_MERGE_C R30, R31, R30, RZ ;  /* 0x0000001e1f1e723e */ /* 0x000fe200048070ff */
[C---:B------:R-:W-:Y:S01]  /*ccb0*/  IMAD.IADD R21, R74.reuse, 0x1, R72 ;  /* 0x000000014a157824 */ /* 0x040fe200078e0248 */
[----:B------:R-:W-:Y:S01]  /*ccc0*/  F2FP.SATFINITE.E4M3.F32.PACK_AB_MERGE_C R28, R29, R28, RZ ;  /* 0x0000001c1d1c723e */ /* 0x000fe200048070ff */
[----:B------:R-:W-:Y:S01]  /*ccd0*/  IMAD.IADD R22, R74, 0x1, R20 ;  /* 0x000000014a167824 */ /* 0x000fe200078e0214 */
[----:B------:R-:W-:-:S02]  /*cce0*/  F2FP.SATFINITE.E4M3.F32.PACK_AB_MERGE_C R34, R35, R34, RZ ;  /* 0x000000222322723e */ /* 0x000fc400048070ff */
[----:B------:R-:W-:Y:S02]  /*ccf0*/  F2FP.SATFINITE.E4M3.F32.PACK_AB_MERGE_C R32, R33, R32, RZ ;  /* 0x000000202120723e */ /* 0x000fe400048070ff */
[----:B------:R-:W-:Y:S02]  /*cd00*/  PRMT R16, R36, 0x5410, R38 ;  /* 0x0000541024107816 */ /* 0x000fe40000000026 */
[----:B------:R-:W-:Y:S02]  /*cd10*/  PRMT R17, R40, 0x5410, R42 ;  /* 0x0000541028117816 */ /* 0x000fe4000000002a */
[----:B------:R-:W-:Y:S02]  /*cd20*/  PRMT R18, R44, 0x5410, R46 ;  /* 0x000054102c127816 */ /* 0x000fe4000000002e */
[----:B------:R-:W-:Y:S02]  /*cd30*/  PRMT R19, R48, 0x5410, R50 ;  /* 0x0000541030137816 */ /* 0x000fe40000000032 */
[----:B------:R-:W-:-:S02]  /*cd40*/  PRMT R12, R52, 0x5410, R54 ;  /* 0x00005410340c7816 */ /* 0x000fc40000000036 */
[----:B------:R-:W-:Y:S01]  /*cd50*/  PRMT R13, R56, 0x5410, R58 ;  /* 0x00005410380d7816 */ /* 0x000fe2000000003a */
[----:B------:R2:W-:Y:S01]  /*cd60*/  STS.128 [R72], R16 ;  /* 0x0000001048007388 */ /* 0x0005e20000000c00 */
[----:B------:R-:W-:Y:S02]  /*cd70*/  PRMT R14, R60, 0x5410, R62 ;  /* 0x000054103c0e7816 */ /* 0x000fe4000000003e */
[----:B------:R-:W-:Y:S02]  /*cd80*/  PRMT R15, R64, 0x5410, R66 ;  /* 0x00005410400f7816 */ /* 0x000fe40000000042 */
[----:B------:R-:W-:Y:S02]  /*cd90*/  PRMT R9, R9, 0x5410, R10 ;  /* 0x0000541009097816 */ /* 0x000fe4000000000a */
[----:B------:R-:W-:Y:S01]  /*cda0*/  PRMT R10, R7, 0x5410, R5 ;  /* 0x00005410070a7816 */ /* 0x000fe20000000005 */
[----:B------:R2:W-:Y:S01]  /*cdb0*/  STS.128 [R21], R12 ;  /* 0x0000000c15007388 */ /* 0x0005e20000000c00 */
[----:B------:R-:W-:-:S02]  /*cdc0*/  PRMT R11, R37, 0x5410, R11 ;  /* 0x00005410250b7816 */ /* 0x000fc4000000000b */
[----:B------:R-:W-:Y:S02]  /*cdd0*/  PRMT R5, R24, 0x5410, R26 ;  /* 0x0000541018057816 */ /* 0x000fe4000000001a */
[----:B------:R-:W-:Y:S01]  /*cde0*/  PRMT R6, R28, 0x5410, R30 ;  /* 0x000054101c067816 */ /* 0x000fe2000000001e */
[----:B------:R2:W-:Y:S01]  /*cdf0*/  STS.128 [R20], R8 ;  /* 0x0000000814007388 */ /* 0x0005e20000000c00 */
[----:B------:R-:W-:-:S05]  /*ce00*/  PRMT R7, R32, 0x5410, R34 ;  /* 0x0000541020077816 */ /* 0x000fca0000000022 */
[----:B------:R2:W-:Y:S01]  /*ce10*/  STS.128 [R22], R4 ;  /* 0x0000000416007388 */ /* 0x0005e20000000c00 */
[----:B------:R4:W-:Y:S06]  /*ce20*/  MEMBAR.ALL.CTA ;  /* 0x0000000000007992 */ /* 0x0009ec0000008000 */
[----:B----4-:R-:W4:Y:S02]  /*ce30*/  FENCE.VIEW.ASYNC.S ;  /* 0x00000000000073c6 */ /* 0x010f240000000000 */
[----:B----4-:R2:W-:Y:S01]  /*ce40*/  SYNCS.ARRIVE.TRANS64.ART0 RZ, [R2+URZ+0x1b0], R0 ;  /* 0x0001b00002ff79a7 */ /* 0x0105e200085000ff */
[----:B------:R2:W-:Y:S01]  /*ce50*/  SYNCS.ARRIVE.TRANS64.ART0 RZ, [R2+URZ+0x220], R0 ;  /* 0x0002200002ff79a7 */ /* 0x0005e200085000ff */
[----:B------:R4:W-:Y:S06]  /*ce60*/  BAR.SYNC.DEFER_BLOCKING R70, 0x40 ;  /* 0x000100460000751d */ /* 0x0009ec0000010000 */
[----:B----4-:R2:W4:Y:S04]  /*ce70*/  LDS R70, [R71+0x46c] ;  /* 0x00046c0047467984 */ /* 0x0105280000000800 */
[----:B------:R-:W5:Y:S01]  /*ce80*/  LDS R71, [R71+0x86c] ;  /* 0x00086c0047477984 */ /* 0x000f620000000800 */
[----:B------:R2:W-:Y:S01]  /*ce90*/  SYNCS.ARRIVE.TRANS64.ART0 RZ, [R2+URZ+0x218], R0 ;  /* 0x0002180002ff79a7 */ /* 0x0005e200085000ff */
[----:B------:R-:W1:Y:S02]  /*cea0*/  SYNCS.PHASECHK.TRANS64.TRYWAIT P0, [R2+URZ+0x1e8], RZ ;  /* 0x0001e8ff020075a7 */ /* 0x000e6400080011ff */
[----:B-12-45:R-:W-:Y:S05]  /*ceb0*/  @!P0 BRA `(.L_x_62) ;  /* 0x0000001800248947 */ /* 0x036fea0003800000 */
.L_x_130:
[----:B------:R-:W2:Y:S01]  /*cec0*/  SYNCS.PHASECHK.TRANS64.TRYWAIT P0, [R2+URZ+0x238], R77 ;  /* 0x0002384d020075a7 */ /* 0x000ea200080011ff */
[----:B------:R-:W-:Y:S02]  /*ced0*/  R2UR UR4, R69 ;  /* 0x00000000450472ca */ /* 0x000fe400000e0000 */
[----:B------:R-:W-:Y:S01]  /*cee0*/  FSETP.NE.AND P5, PT, R70, RZ, PT ;  /* 0x000000ff4600720b */ /* 0x000fe20003fa5000 */
[----:B--2---:R-:W-:-:S12]  /*cef0*/  @!P0 BRA `(.L_x_63) ;  /* 0x0000001800288947 */ /* 0x004fd80003800000 */
.L_x_132:
[----:B------:R-:W4:Y:S01]  /*cf00*/  LDTM.x32 R36, tmem[UR4+0x140] ;  /* 0x00014004002479ee */ /* 0x000f2200082c0000 */
[----:B------:R-:W-:Y:S01]  /*cf10*/  R2UR UR4, R69 ;  /* 0x00000000450472ca */ /* 0x000fe200000e0000 */
[----:B------:R-:W5:Y:S01]  /*cf20*/  LDCU.64 UR8, c[0x0][0x3c8] ;  /* 0x00007900ff0877ac */ /* 0x000f620008000a00 */
[----:B------:R-:W-:Y:S01]  /*cf30*/  FSEL R72, R70, 1, P5 ;  /* 0x3f80000046487808 */ /* 0x000fe20002800000 */
[----:B------:R-:W-:Y:S01]  /*cf40*/  VIADD R68, R68, 0x2c00 ;  /* 0x00002c0044447836 */ /* 0x000fe20000000000 */
[----:B------:R-:W1:Y:S01]  /*cf50*/  @P4 MUFU.LG2 R76, R76 ;  /* 0x0000004c004c4308 */ /* 0x000e620000000c00 */
[----:B------:R-:W2:Y:S03]  /*cf60*/  LDCU UR7, c[0x0][0x380] ;  /* 0x00007000ff0777ac */ /* 0x000ea60008000800 */
[----:B------:R-:W-:Y:S01]  /*cf70*/  SHF.R.U32.HI R69, RZ, 0x3, R68 ;  /* 0x00000003ff457819 */ /* 0x000fe20000011644 */
[----:B------:R-:W-:-:S03]  /*cf80*/  ULOP3.LUT UR6, URZ, UR6, URZ, 0x33, !UPT ;  /* 0x00000006ff067292 */ /* 0x000fc6000f8e33ff */
[----:B------:R-:W4:Y:S01]  /*cf90*/  MUFU.RCP R72, R72 ;  /* 0x0000004800487308 */ /* 0x000f220000001000 */
[----:B--2---:R-:W2:Y:S01]  /*cfa0*/  LDTM.x32 R4, tmem[UR4+0x160] ;  /* 0x00016004000479ee */ /* 0x004ea200082c0000 */
[----:B------:R-:W-:Y:S01]  /*cfb0*/  USHF.R.S32.HI UR4, URZ, 0x1f, UR5 ;  /* 0x0000001fff047899 */ /* 0x000fe20008011405 */
[----:B------:R-:W-:-:S03]  /*cfc0*/  LOP3.LUT R68, R68, 0x30, R69, 0x78, !PT ;  /* 0x0000003044447812 */ /* 0x000fc600078e7845 */
[----:B-----5:R-:W-:Y:S02]  /*cfd0*/  UIMAD UR4, UR4, UR8, URZ ;  /* 0x00000008040472a4 */ /* 0x020fe4000f8e02ff */
[----:B------:R-:W-:Y:S01]  /*cfe0*/  IMAD.IADD R75, R75, 0x1, R68 ;  /* 0x000000014b4b7824 */ /* 0x000fe200078e0244 */
[----:B------:R-:W-:Y:S01]  /*cff0*/  UIMAD.WIDE.U32 UR10, UR5, UR8, URZ ;  /* 0x00000008050a72a5 */ /* 0x000fe2000f8e00ff */
[----:B------:R-:W5:Y:S01]  /*d000*/  @P5 MUFU.LG2 R70, R70 ;  /* 0x0000004600465308 */ /* 0x000f620000000c00 */
[----:B------:R-:W-:Y:S01]  /*d010*/  UIMAD UR9, UR5, UR9, UR4 ;  /* 0x00000009050972a4 */ /* 0x000fe2000f8e0204 */
[----:B-1----:R-:W-:Y:S01]  /*d020*/  @P4 FADD R76, R76, -8 ;  /* 0xc10000004c4c4421 */ /* 0x002fe20000000000 */
[----:B------:R-:W-:Y:S02]  /*d030*/  USHF.R.S32.HI UR8, URZ, 0x1f, UR22 ;  /* 0x0000001fff087899 */ /* 0x000fe40008011416 */
[----:B------:R-:W-:Y:S01]  /*d040*/  UIADD3 UR11, UPT, UPT, UR11, UR9, URZ ;  /* 0x000000090b0b7290 */ /* 0x000fe2000fffe0ff */
[-C--:B----4-:R-:W-:Y:S01]  /*d050*/  FMUL2 R38, R38.F32x2.HI_LO, R72.reuse.F32 ;  /* 0x000000482626724a */ /* 0x090fe20001000000 */
[----:B------:R-:W1:Y:S01]  /*d060*/  LDCU.64 UR4, c[0x0][0x3d0] ;  /* 0x00007a00ff0477ac */ /* 0x000e620008000a00 */
[----:B------:R-:W-:-:S02]  /*d070*/  FMUL2 R36, R36.F32x2.HI_LO, R72.F32 ;  /* 0x000000482424724a */ /* 0x000fc40001000000 */
        /* <DEDUP_REMOVED lines=10> */
[-C--:B------:R-:W-:Y:S01]  /*d120*/  FMUL2 R50, R50.F32x2.HI_LO, R72.reuse.F32 ;  /* 0x000000483232724a */ /* 0x080fe20001000000 */
[----:B------:R-:W2:Y:S01]  /*d130*/  LDC R13, c[0x0][0x614] ;  /* 0x00018500ff0d7b82 */ /* 0x000ea20000000800 */
        /* <DEDUP_REMOVED lines=14> */
[-C--:B------:R-:W-:Y:S01]  /*d220*/  FMUL2 R62, R62.F32x2.HI_LO, R72.reuse.F32 ;  /* 0x000000483e3e724a */ /* 0x080fe20001000000 */
[----:B------:R-:W-:Y:S01]  /*d230*/  PRMT R5, R40, 0x5410, R42 ;  /* 0x0000541028057816 */ /* 0x000fe2000000002a */
[-C--:B------:R-:W-:Y:S01]  /*d240*/  FMUL2 R60, R60.F32x2.HI_LO, R72.reuse.F32 ;  /* 0x000000483c3c724a */ /* 0x080fe20001000000 */
[----:B------:R-:W-:Y:S01]  /*d250*/  PRMT R6, R44, 0x5410, R46 ;  /* 0x000054102c067816 */ /* 0x000fe2000000002e */
        /* <DEDUP_REMOVED lines=14> */
[----:B--2---:R-:W-:Y:S01]  /*d340*/  VIADD R13, R13, UR6 ;  /* 0x000000060d0d7c36 */ /* 0x004fe20008000000 */
[----:B------:R-:W-:Y:S01]  /*d350*/  F2FP.SATFINITE.E4M3.F32.PACK_AB_MERGE_C R66, R67, R66, RZ ;  /* 0x000000424342723e */ /* 0x000fe200048070ff */
[----:B------:R2:W-:Y:S01]  /*d360*/  STS.128 [R68], R4 ;  /* 0x0000000444007388 */ /* 0x0005e20000000c00 */
[----:B------:R-:W-:Y:S01]  /*d370*/  F2FP.SATFINITE.E4M3.F32.PACK_AB_MERGE_C R64, R65, R64, RZ ;  /* 0x000000404140723e */ /* 0x000fe200048070ff */
[----:B------:R-:W-:Y:S01]  /*d380*/  IMAD.SHL.U32 R13, R13, 0x100, RZ ;  /* 0x000001000d0d7824 */ /* 0x000fe200078e00ff */
        /* <DEDUP_REMOVED lines=15> */
[----:B------:R-:W-:Y:S01]  /*d480*/  FMUL2 R34, R34.F32x2.HI_LO, R72.F32 ;  /* 0x000000482222724a */ /* 0x000fe20001000000 */
[----:B------:R-:W-:Y:S01]  /*d490*/  PRMT R11, R64, 0x5410, R66 ;  /* 0x00005410400b7816 */ /* 0x000fe20000000042 */
[----:B------:R-:W4:Y:S01]  /*d4a0*/  @P4 LDC R15, c[0x0][0x600] ;  /* 0x00018000ff0f4b82 */ /* 0x000f220000000800 */
[----:B------:R-:W-:Y:S01]  /*d4b0*/  F2FP.SATFINITE.E4M3.F32.PACK_AB_MERGE_C R22, R23, R22, RZ ;  /* 0x000000161716723e */ /* 0x000fe200048070ff */
[----:B-1----:R-:W-:Y:S01]  /*d4c0*/  UIMAD UR8, UR8, UR4, URZ ;  /* 0x00000004080872a4 */ /* 0x002fe2000f8e02ff */
[----:B------:R-:W-:Y:S01]  /*d4d0*/  F2FP.SATFINITE.E4M3.F32.PACK_AB_MERGE_C R20, R21, R20, RZ ;  /* 0x000000141514723e */ /* 0x000fe200048070ff */
[----:B------:R-:W-:Y:S01]  /*d4e0*/  UIMAD.WIDE.U32 UR10, UR22, UR4, UR10 ;  /* 0x00000004160a72a5 */ /* 0x000fe2000f8e000a */
[----:B------:R-:W-:Y:S01]  /*d4f0*/  F2FP.SATFINITE.E4M3.F32.PACK_AB_MERGE_C R26, R27, R26, RZ ;  /* 0x0000001a1b1a723e */ /* 0x000fe200048070ff */
[----:B------:R-:W-:Y:S01]  /*d500*/  UIMAD UR5, UR22, UR5, UR8 ;  /* 0x00000005160572a4 */ /* 0x000fe2000f8e0208 */
[----:B------:R-:W-:Y:S01]  /*d510*/  F2FP.SATFINITE.E4M3.F32.PACK_AB_MERGE_C R24, R25, R24, RZ ;  /* 0x000000181918723e */ /* 0x000fe200048070ff */
[----:B-----5:R-:W-:Y:S01]  /*d520*/  @P5 FADD R70, R70, -8 ;  /* 0xc100000046465421 */ /* 0x020fe20000000000 */
[----:B------:R-:W-:Y:S01]  /*d530*/  F2FP.SATFINITE.E4M3.F32.PACK_AB_MERGE_C R30, R31, R30, RZ ;  /* 0x0000001e1f1e723e */ /* 0x000fe200048070ff */
[----:B------:R-:W-:Y:S01]  /*d540*/  UIADD3 UR5, UPT, UPT, UR11, UR5, URZ ;  /* 0x000000050b057290 */ /* 0x000fe2000fffe0ff */
[C---:B--2---:R-:W-:Y:S01]  /*d550*/  IMAD.IADD R68, R74.reuse, 0x1, R68 ;  /* 0x000000014a447824 */ /* 0x044fe200078e0244 */
[----:B------:R-:W-:Y:S01]  /*d560*/  PRMT R4, R39, 0x5410, R37 ;  /* 0x0000541027047816 */ /* 0x000fe20000000025 */
[----:B------:R-:W-:Y:S01]  /*d570*/  IMAD.IADD R74, R74, 0x1, R75 ;  /* 0x000000014a4a7824 */ /* 0x000fe200078e024b */
[----:B------:R-:W-:Y:S01]  /*d580*/  PRMT R5, R43, 0x5410, R41 ;  /* 0x000054102b057816 */ /* 0x000fe20000000029 */
[----:B------:R-:W1:Y:S01]  /*d590*/  LDCU.64 UR8, c[0x0][0x358] ;  /* 0x00006b00ff0877ac */ /* 0x000e620008000a00 */
[----:B------:R-:W-:Y:S01]  /*d5a0*/  PRMT R6, R12, 0x5410, R14 ;  /* 0x000054100c067816 */ /* 0x000fe2000000000e */
[----:B------:R2:W-:Y:S01]  /*d5b0*/  STS.128 [R68], R8 ;  /* 0x0000000844007388 */ /* 0x0005e20000000c00 */
[----:B------:R-:W-:-:S02]  /*d5c0*/  PRMT R7, R16, 0x5410, R18 ;  /* 0x0000541010077816 */ /* 0x000fc40000000012 */
[----:B------:R-:W-:Y:S02]  /*d5d0*/  F2FP.SATFINITE.E4M3.F32.PACK_AB_MERGE_C R28, R29, R28, RZ ;  /* 0x0000001c1d1c723e */ /* 0x000fe400048070ff */
[----:B------:R-:W-:Y:S01]  /*d5e0*/  F2FP.SATFINITE.E4M3.F32.PACK_AB_MERGE_C R34, R35, R34, RZ ;  /* 0x000000222322723e */ /* 0x000fe200048070ff */
[----:B------:R5:W-:Y:S01]  /*d5f0*/  STS.128 [R75], R4 ;  /* 0x000000044b007388 */ /* 0x000be20000000c00 */
[----:B------:R-:W-:Y:S01]  /*d600*/  F2FP.SATFINITE.E4M3.F32.PACK_AB_MERGE_C R32, R33, R32, RZ ;  /* 0x000000202120723e */ /* 0x000fe200048070ff */
[----:B----4-:R-:W-:Y:S01]  /*d610*/  @P4 FFMA R15, R73, R15, R76 ;  /* 0x0000000f490f4223 */ /* 0x010fe2000000004c */
[----:B--2---:R-:W2:Y:S01]  /*d620*/  @P5 LDC R8, c[0x0][0x600] ;  /* 0x00018000ff085b82 */ /* 0x004ea20000000800 */
[----:B------:R-:W-:Y:S02]  /*d630*/  IMAD.MOV.U32 R9, RZ, RZ, -0x800000 ;  /* 0xff800000ff097424 */ /* 0x000fe400078e00ff */
[----:B------:R-:W-:Y:S01]  /*d640*/  @P4 FMUL R9, R15, 0.69314718246459960938 ;  /* 0x3f3172180f094820 */ /* 0x000fe20000400000 */
[----:B------:R-:W-:Y:S01]  /*d650*/  IMAD.MOV.U32 R10, RZ, RZ, -0x800000 ;  /* 0xff800000ff0a7424 */ /* 0x000fe200078e00ff */
[----:B-----5:R-:W-:Y:S01]  /*d660*/  IADD3 R4, PT, PT, -R13, UR7, RZ ;  /* 0x000000070d047c10 */ /* 0x020fe2000fffe1ff */
[----:B------:R-:W4:Y:S01]  /*d670*/  LDCU.64 UR6, c[0x0][0x3b0] ;  /* 0x00007600ff0677ac */ /* 0x000f220008000a00 */
[----:B------:R-:W-:-:S02]  /*d680*/  PRMT R6, R28, 0x5410, R30 ;  /* 0x000054101c067816 */ /* 0x000fc4000000001e */
[CC--:B------:R-:W-:Y:S01]  /*d690*/  ISETP.GT.AND P3, PT, R4.reuse, R3.reuse, PT ;  /* 0x000000030400720c */ /* 0x0c0fe20003f64270 */
[----:B------:R-:W-:Y:S01]  /*d6a0*/  VIADD R5, R4, 0xffffff80 ;  /* 0xffffff8004057836 */ /* 0x000fe20000000000 */
[----:B------:R-:W-:Y:S02]  /*d6b0*/  PRMT R4, R20, 0x5410, R22 ;  /* 0x0000541014047816 */ /* 0x000fe40000000016 */
[----:B------:R-:W-:Y:S02]  /*d6c0*/  PRMT R7, R32, 0x5410, R34 ;  /* 0x0000541020077816 */ /* 0x000fe40000000022 */
[----:B------:R-:W-:Y:S02]  /*d6d0*/  ISETP.GT.AND P2, PT, R5, R3, PT ;  /* 0x000000030500720c */ /* 0x000fe40003f44270 */
[----:B------:R-:W-:Y:S02]  /*d6e0*/  PRMT R5, R24, 0x5410, R26 ;  /* 0x0000541018057816 */ /* 0x000fe4000000001a */
[----:B------:R-:W-:-:S02]  /*d6f0*/  IADD3 R3, P1, P0, R13, UR10, R3 ;  /* 0x0000000a0d037c10 */ /* 0x000fc4000f83e003 */
[----:B------:R-:W-:Y:S01]  /*d700*/  SHF.R.S32.HI R13, RZ, 0x1f, R13 ;  /* 0x0000001fff0d7819 */ /* 0x000fe2000001140d */
[----:B------:R5:W-:Y:S01]  /*d710*/  STS.128 [R74], R4 ;  /* 0x000000044a007388 */ /* 0x000be20000000c00 */
[----:B--2---:R-:W-:Y:S02]  /*d720*/  @P5 FFMA R8, R71, R8, R70 ;  /* 0x0000000847085223 */ /* 0x004fe40000000046 */
[----:B------:R-:W-:Y:S01]  /*d730*/  IADD3.X R13, PT, PT, R13, UR5, RZ, P1, P0 ;  /* 0x000000050d0d7c10 */ /* 0x000fe20008fe04ff */
[----:B------:R2:W-:Y:S06]  /*d740*/  MEMBAR.ALL.CTA ;  /* 0x0000000000007992 */ /* 0x0005ec0000008000 */
[----:B--2---:R-:W2:Y:S01]  /*d750*/  FENCE.VIEW.ASYNC.S ;  /* 0x00000000000073c6 */ /* 0x004ea20000000000 */
[----:B----4-:R-:W-:Y:S01]  /*d760*/  LEA R12, P0, R3, UR6, 0x2 ;  /* 0x00000006030c7c11 */ /* 0x010fe2000f8010ff */
[----:B------:R-:W-:-:S03]  /*d770*/  @P5 FMUL R10, R8, 0.69314718246459960938 ;  /* 0x3f317218080a5820 */ /* 0x000fc60000400000 */
[----:B------:R-:W-:Y:S01]  /*d780*/  LEA.HI.X R13, R3, UR7, R13, 0x2, P0 ;  /* 0x00000007030d7c11 */ /* 0x000fe200080f140d */
[----:B--2---:R2:W-:Y:S01]  /*d790*/  SYNCS.ARRIVE.TRANS64.ART0 RZ, [R2+URZ+0x1b8], R0 ;  /* 0x0001b80002ff79a7 */ /* 0x0045e200085000ff */
[----:B-----5:R-:W-:Y:S01]  /*d7a0*/  IMAD.MOV.U32 R4, RZ, RZ, RZ ;  /* 0x000000ffff047224 */ /* 0x020fe200078e00ff */
[----:B------:R2:W-:Y:S02]  /*d7b0*/  SYNCS.ARRIVE.TRANS64.ART0 RZ, [R2+URZ+0x228], R0 ;  /* 0x0002280002ff79a7 */ /* 0x0005e400085000ff */
[----:B-1----:R2:W-:Y:S04]  /*d7c0*/  @P3 STG.E desc[UR8][R12.64], R9 ;  /* 0x000000090c003986 */ /* 0x0025e8000c101908 */
[----:B------:R2:W-:Y:S02]  /*d7d0*/  @P2 STG.E desc[UR8][R12.64+0x200], R10 ;  /* 0x0002000a0c002986 */ /* 0x0005e4000c101908 */
.L_x_55:
[----:B------:R-:W-:-:S04]  /*d7e0*/  SHF.L.U32 R4, R4, 0x1f, RZ ;  /* 0x0000001f04047819 */ /* 0x000fc800000006ff */
[----:B------:R-:W1:Y:S02]  /*d7f0*/  SYNCS.PHASECHK.TRANS64.TRYWAIT P0, [R2+URZ+0x238], R4 ;  /* 0x00023804020075a7 */ /* 0x000e6400080011ff */
[----:B-1----:R-:W-:Y:S05]  /*d800*/  @!P0 BRA `(.L_x_64) ;  /* 0x0000001000008947 */ /* 0x002fea0003800000 */
.L_x_134:
[----:B------:R-:W-:Y:S06]  /*d810*/  BAR.ARV 0x2, 0x1a0 ;  /* 0x0086800000007b1d */ /* 0x000fec0000002000 */
[----:B------:R-:W-:Y:S05]  /*d820*/  EXIT ;  /* 0x000000000000794d */ /* 0x000fea0003800000 */
.L_x_3:
[----:B------:R-:W-:-:S07]  /*d830*/  MOV R2, UR13 ;  /* 0x0000000d00027c02 */ /* 0x000fce0008000f00 */
.L_x_65:
[----:B-1----:R1:W2:Y:S02]  /*d840*/  SYNCS.PHASECHK.TRANS64.TRYWAIT P0, [R2+URZ+0x220], RZ ;  /* 0x000220ff020075a7 */ /* 0x0022a400080011ff */
[----:B--2---:R-:W-:Y:S05]  /*d850*/  @!P0 NANOSLEEP.SYNCS 0x989680 ;  /* 0x009896800000895d */ /* 0x004fea0003900000 */
[----:B------:R-:W2:Y:S02]  /*d860*/  @!P0 SYNCS.PHASECHK.TRANS64 P0, [R2+URZ+0x220], RZ ;  /* 0x000220ff020085a7 */ /* 0x000ea400080010ff */
[----:B--2---:R-:W-:Y:S05]  /*d870*/  @!P0 BRA `(.L_x_65) ;  /* 0xfffffffc00f08947 */ /* 0x004fea000383ffff */
[----:B------:R-:W-:Y:S05]  /*d880*/  BRA `(.L_x_66) ;  /* 0xffffff3000d47947 */ /* 0x000fea000383ffff */
.L_x_4:
[----:B-1----:R-:W-:-:S07]  /*d890*/  MOV R2, UR13 ;  /* 0x0000000d00027c02 */ /* 0x002fce0008000f00 */
.L_x_67:
[----:B-1----:R1:W2:Y:S02]  /*d8a0*/  SYNCS.PHASECHK.TRANS64.TRYWAIT P0, [R2+URZ+0x228], RZ ;  /* 0x000228ff020075a7 */ /* 0x0022a400080011ff */
[----:B--2---:R-:W-:Y:S05]  /*d8b0*/  @!P0 NANOSLEEP.SYNCS 0x989680 ;  /* 0x009896800000895d */ /* 0x004fea0003900000 */
[----:B------:R-:W2:Y:S02]  /*d8c0*/  @!P0 SYNCS.PHASECHK.TRANS64 P0, [R2+URZ+0x228], RZ ;  /* 0x000228ff020085a7 */ /* 0x000ea400080010ff */
[----:B--2---:R-:W-:Y:S05]  /*d8d0*/  @!P0 BRA `(.L_x_67) ;  /* 0xfffffffc00f08947 */ /* 0x004fea000383ffff */
[----:B------:R-:W-:Y:S05]  /*d8e0*/  BRA `(.L_x_68) ;  /* 0xffffff3000e47947 */ /* 0x000fea000383ffff */
.L_x_10:
[----:B------:R-:W-:-:S07]  /*d8f0*/  MOV R2, UR18 ;  /* 0x0000001200027c02 */ /* 0x000fce0008000f00 */
.L_x_69:
[----:B--2---:R2:W3:Y:S02]  /*d900*/  SYNCS.PHASECHK.TRANS64.TRYWAIT P0, [R2+URZ], RZ ;  /* 0x000000ff020075a7 */ /* 0x0044e400080011ff */
[----:B---3--:R-:W-:Y:S05]  /*d910*/  @!P0 NANOSLEEP.SYNCS 0x989680 ;  /* 0x009896800000895d */ /* 0x008fea0003900000 */
[----:B------:R-:W3:Y:S02]  /*d920*/  @!P0 SYNCS.PHASECHK.TRANS64 P0, [R2+URZ], RZ ;  /* 0x000000ff020085a7 */ /* 0x000ee400080010ff */
[----:B---3--:R-:W-:Y:S05]  /*d930*/  @!P0 BRA `(.L_x_69) ;  /* 0xfffffffc00f08947 */ /* 0x008fea000383ffff */
[----:B------:R-:W-:Y:S05]  /*d940*/  BRA `(.L_x_70) ;  /* 0xffffff38004c7947 */ /* 0x000fea000383ffff */
.L_x_11:
[----:B------:R-:W-:-:S07]  /*d950*/  MOV R2, UR18 ;  /* 0x0000001200027c02 */ /* 0x000fce0008000f00 */
.L_x_71:
[----:B--2---:R2:W3:Y:S02]  /*d960*/  SYNCS.PHASECHK.TRANS64.TRYWAIT P0, [R2+URZ+0x20], RZ ;  /* 0x000020ff020075a7 */ /* 0x0044e400080011ff */
[----:B---3--:R-:W-:Y:S05]  /*d970*/  @!P0 NANOSLEEP.SYNCS 0x989680 ;  /* 0x009896800000895d */ /* 0x008fea0003900000 */
[----:B------:R-:W3:Y:S02]  /*d980*/  @!P0 SYNCS.PHASECHK.TRANS64 P0, [R2+URZ+0x20], RZ ;  /* 0x000020ff020085a7 */ /* 0x000ee400080010ff */
[----:B---3--:R-:W-:Y:S05]  /*d990*/  @!P0 BRA `(.L_x_71) ;  /* 0xfffffffc00f08947 */ /* 0x008fea000383ffff */
[----:B------:R-:W-:Y:S05]  /*d9a0*/  BRA `(.L_x_72) ;  /* 0xffffff3800887947 */ /* 0x000fea000383ffff */
.L_x_12:
[----:B------:R-:W-:-:S07]  /*d9b0*/  MOV R2, UR18 ;  /* 0x0000001200027c02 */ /* 0x000fce0008000f00 */
.L_x_73:
[----:B-1----:R1:W2:Y:S02]  /*d9c0*/  SYNCS.PHASECHK.TRANS64.TRYWAIT P0, [R2+URZ+0x8], RZ ;  /* 0x000008ff020075a7 */ /* 0x0022a400080011ff */
[----:B--2---:R-:W-:Y:S05]  /*d9d0*/  @!P0 NANOSLEEP.SYNCS 0x989680 ;  /* 0x009896800000895d */ /* 0x004fea0003900000 */
[----:B------:R-:W2:Y:S02]  /*d9e0*/  @!P0 SYNCS.PHASECHK.TRANS64 P0, [R2+URZ+0x8], RZ ;  /* 0x000008ff020085a7 */ /* 0x000ea400080010ff */
[----:B--2---:R-:W-:Y:S05]  /*d9f0*/  @!P0 BRA `(.L_x_73) ;  /* 0xfffffffc00f08947 */ /* 0x004fea000383ffff */
[----:B------:R-:W-:Y:S05]  /*da00*/  BRA `(.L_x_74) ;  /* 0xffffff3c00287947 */ /* 0x000fea000383ffff */
.L_x_14:
[----:B------:R-:W-:Y:S02]  /*da10*/  MOV R6, UR21 ;  /* 0x0000001500067c02 */ /* 0x000fe40008000f00 */
[----:B------:R-:W-:Y:S07]  /*da20*/  MOV R14, R15 ;  /* 0x0000000f000e7202 */ /* 0x000fee0000000f00 */
.L_x_75:
[----:B-1----:R1:W2:Y:S02]  /*da30*/  SYNCS.PHASECHK.TRANS64.TRYWAIT P0, [R6+URZ], R15 ;  /* 0x0000000f060075a7 */ /* 0x0022a400080011ff */
[----:B--2---:R-:W-:Y:S05]  /*da40*/  @!P0 NANOSLEEP.SYNCS 0x989680 ;  /* 0x009896800000895d */ /* 0x004fea0003900000 */
[----:B------:R-:W2:Y:S02]  /*da50*/  @!P0 SYNCS.PHASECHK.TRANS64 P0, [R6+URZ], R15 ;  /* 0x0000000f060085a7 */ /* 0x000ea400080010ff */
[----:B--2---:R-:W-:Y:S05]  /*da60*/  @!P0 BRA `(.L_x_75) ;  /* 0xfffffffc00f08947 */ /* 0x004fea000383ffff */
[----:B------:R-:W-:Y:S05]  /*da70*/  BRA `(.L_x_76) ;  /* 0xffffff3c00e87947 */ /* 0x000fea000383ffff */
.L_x_15:
[----:B------:R-:W-:Y:S02]  /*da80*/  MOV R6, UR18 ;  /* 0x0000001200067c02 */ /* 0x000fe40008000f00 */
[----:B------:R-:W-:Y:S07]  /*da90*/  MOV R10, R11 ;  /* 0x0000000b000a7202 */ /* 0x000fee0000000f00 */
.L_x_77:
[----:B-1----:R1:W2:Y:S02]  /*daa0*/  SYNCS.PHASECHK.TRANS64.TRYWAIT P0, [R6+URZ+0x1b0], R11 ;  /* 0x0001b00b060075a7 */ /* 0x0022a400080011ff */
[----:B--2---:R-:W-:Y:S05]  /*dab0*/  @!P0 NANOSLEEP.SYNCS 0x989680 ;  /* 0x009896800000895d */ /* 0x004fea0003900000 */
[----:B------:R-:W2:Y:S02]  /*dac0*/  @!P0 SYNCS.PHASECHK.TRANS64 P0, [R6+URZ+0x1b0], R11 ;  /* 0x0001b00b060085a7 */ /* 0x000ea400080010ff */
[----:B--2---:R-:W-:Y:S05]  /*dad0*/  @!P0 BRA `(.L_x_77) ;  /* 0xfffffffc00f08947 */ /* 0x004fea000383ffff */
[----:B------:R-:W-:Y:S05]  /*dae0*/  BRA `(.L_x_78) ;  /* 0xffffff4000307947 */ /* 0x000fea000383ffff */
.L_x_16:
[----:B------:R-:W-:Y:S02]  /*daf0*/  MOV R6, UR18 ;  /* 0x0000001200067c02 */ /* 0x000fe40008000f00 */
[-C--:B------:R-:W-:Y:S02]  /*db00*/  MOV R14, R11.reuse ;  /* 0x0000000b000e7202 */ /* 0x080fe40000000f00 */
[----:B------:R-:W-:Y:S07]  /*db10*/  MOV R15, R11 ;  /* 0x0000000b000f7202 */ /* 0x000fee0000000f00 */
.L_x_79:
[----:B-1----:R1:W2:Y:S02]  /*db20*/  SYNCS.PHASECHK.TRANS64.TRYWAIT P0, [R6+URZ+0x1c0], R15 ;  /* 0x0001c00f060075a7 */ /* 0x0022a400080011ff */
[----:B--2---:R-:W-:Y:S05]  /*db30*/  @!P0 NANOSLEEP.SYNCS 0x989680 ;  /* 0x009896800000895d */ /* 0x004fea0003900000 */
[----:B------:R-:W2:Y:S02]  /*db40*/  @!P0 SYNCS.PHASECHK.TRANS64 P0, [R6+URZ+0x1c0], R15 ;  /* 0x0001c00f060085a7 */ /* 0x000ea400080010ff */
[----:B--2---:R-:W-:Y:S05]  /*db50*/  @!P0 BRA `(.L_x_79) ;  /* 0xfffffffc00f08947 */ /* 0x004fea000383ffff */
[----:B------:R-:W-:Y:S05]  /*db60*/  BRA `(.L_x_80) ;  /* 0xffffff40005c7947 */ /* 0x000fea000383ffff */
.L_x_17:
[----:B------:R-:W-:Y:S02]  /*db70*/  MOV R6, UR19 ;  /* 0x0000001300067c02 */ /* 0x000fe40008000f00 */
[----:B------:R-:W-:Y:S07]  /*db80*/  MOV R9, R8 ;  /* 0x0000000800097202 */ /* 0x000fee0000000f00 */
.L_x_81:
[----:B-1----:R1:W2:Y:S02]  /*db90*/  SYNCS.PHASECHK.TRANS64.TRYWAIT P0, [R6+URZ], R9 ;  /* 0x00000009060075a7 */ /* 0x0022a400080011ff */
[----:B--2---:R-:W-:Y:S05]  /*dba0*/  @!P0 NANOSLEEP.SYNCS 0x989680 ;  /* 0x009896800000895d */ /* 0x004fea0003900000 */
[----:B------:R-:W2:Y:S02]  /*dbb0*/  @!P0 SYNCS.PHASECHK.TRANS64 P0, [R6+URZ], R9 ;  /* 0x00000009060085a7 */ /* 0x000ea400080010ff */
[----:B--2---:R-:W-:Y:S05]  /*dbc0*/  @!P0 BRA `(.L_x_81) ;  /* 0xfffffffc00f08947 */ /* 0x004fea000383ffff */
[----:B------:R-:W-:Y:S05]  /*dbd0*/  BRA `(.L_x_82) ;  /* 0xffffff4000787947 */ /* 0x000fea000383ffff */
.L_x_18:
[----:B------:R-:W-:Y:S02]  /*dbe0*/  MOV R6, UR18 ;  /* 0x0000001200067c02 */ /* 0x000fe40008000f00 */
[-C--:B------:R-:W-:Y:S02]  /*dbf0*/  MOV R8, R11.reuse ;  /* 0x0000000b00087202 */ /* 0x080fe40000000f00 */
[----:B------:R-:W-:Y:S07]  /*dc00*/  MOV R9, R11 ;  /* 0x0000000b00097202 */ /* 0x000fee0000000f00 */
.L_x_83:
[----:B-1----:R1:W2:Y:S02]  /*dc10*/  SYNCS.PHASECHK.TRANS64.TRYWAIT P0, [R6+URZ+0x1b8], R9 ;  /* 0x0001b809060075a7 */ /* 0x0022a400080011ff */
[----:B--2---:R-:W-:Y:S05]  /*dc20*/  @!P0 NANOSLEEP.SYNCS 0x989680 ;  /* 0x009896800000895d */ /* 0x004fea0003900000 */
[----:B------:R-:W2:Y:S02]  /*dc30*/  @!P0 SYNCS.PHASECHK.TRANS64 P0, [R6+URZ+0x1b8], R9 ;  /* 0x0001b809060085a7 */ /* 0x000ea400080010ff */
[----:B--2---:R-:W-:Y:S05]  /*dc40*/  @!P0 BRA `(.L_x_83) ;  /* 0xfffffffc00f08947 */ /* 0x004fea000383ffff */
[----:B------:R-:W-:Y:S05]  /*dc50*/  BRA `(.L_x_84) ;  /* 0xffffff4000b47947 */ /* 0x000fea000383ffff */
.L_x_19:
[----:B-1----:R-:W-:Y:S02]  /*dc60*/  MOV R6, UR18 ;  /* 0x0000001200067c02 */ /* 0x002fe40008000f00 */
[-C--:B------:R-:W-:Y:S02]  /*dc70*/  MOV R8, R11.reuse ;  /* 0x0000000b00087202 */ /* 0x080fe40000000f00 */
[----:B------:R-:W-:Y:S07]  /*dc80*/  MOV R9, R11 ;  /* 0x0000000b00097202 */ /* 0x000fee0000000f00 */
.L_x_85:
[----:B-1----:R1:W2:Y:S02]  /*dc90*/  SYNCS.PHASECHK.TRANS64.TRYWAIT P0, [R6+URZ+0x1c8], R9 ;  /* 0x0001c809060075a7 */ /* 0x0022a400080011ff */
[----:B--2---:R-:W-:Y:S05]  /*dca0*/  @!P0 NANOSLEEP.SYNCS 0x989680 ;  /* 0x009896800000895d */ /* 0x004fea0003900000 */
[----:B------:R-:W2:Y:S02]  /*dcb0*/  @!P0 SYNCS.PHASECHK.TRANS64 P0, [R6+URZ+0x1c8], R9 ;  /* 0x0001c809060085a7 */ /* 0x000ea400080010ff */
[----:B--2---:R-:W-:Y:S05]  /*dcc0*/  @!P0 BRA `(.L_x_85) ;  /* 0xfffffffc00f08947 */ /* 0x004fea000383ffff */
[----:B------:R-:W-:Y:S05]  /*dcd0*/  BRA `(.L_x_86) ;  /* 0xffffff4000a87947 */ /* 0x000fea000383ffff */
.L_x_21:
[----:B-1----:R-:W-:Y:S02]  /*dce0*/  MOV R2, UR9 ;  /* 0x0000000900027c02 */ /* 0x002fe40008000f00 */
[----:B------:R-:W-:-:S07]  /*dcf0*/  MOV R5, R4 ;  /* 0x0000000400057202 */ /* 0x000fce0000000f00 */
.L_x_87:
[----:B-1----:R1:W2:Y:S02]  /*dd00*/  SYNCS.PHASECHK.TRANS64.TRYWAIT P0, [R2+URZ+0x20], R5 ;  /* 0x00002005020075a7 */ /* 0x0022a400080011ff */
[----:B--2---:R-:W-:Y:S05]  /*dd10*/  @!P0 NANOSLEEP.SYNCS 0x989680 ;  /* 0x009896800000895d */ /* 0x004fea0003900000 */
[----:B------:R-:W2:Y:S02]  /*dd20*/  @!P0 SYNCS.PHASECHK.TRANS64 P0, [R2+URZ+0x20], R5 ;  /* 0x00002005020085a7 */ /* 0x000ea400080010ff */
[----:B--2---:R-:W-:Y:S05]  /*dd30*/  @!P0 BRA `(.L_x_87) ;  /* 0xfffffffc00f08947 */ /* 0x004fea000383ffff */
[----:B------:R-:W-:Y:S05]  /*dd40*/  BRA `(.L_x_88) ;  /* 0xffffff4400087947 */ /* 0x000fea000383ffff */
.L_x_22:
[----:B------:R-:W-:Y:S02]  /*dd50*/  MOV R2, UR18 ;  /* 0x0000001200027c02 */ /* 0x000fe40008000f00 */
[----:B------:R-:W-:-:S07]  /*dd60*/  MOV R7, R6 ;  /* 0x0000000600077202 */ /* 0x000fce0000000f00 */
.L_x_89:
[----:B-1----:R1:W2:Y:S02]  /*dd70*/  SYNCS.PHASECHK.TRANS64.TRYWAIT P0, [R2+URZ+0x1b0], R7 ;  /* 0x0001b007020075a7 */ /* 0x0022a400080011ff */
[----:B--2---:R-:W-:Y:S05]  /*dd80*/  @!P0 NANOSLEEP.SYNCS 0x989680 ;  /* 0x009896800000895d */ /* 0x004fea0003900000 */
[----:B------:R-:W2:Y:S02]  /*dd90*/  @!P0 SYNCS.PHASECHK.TRANS64 P0, [R2+URZ+0x1b0], R7 ;  /* 0x0001b007020085a7 */ /* 0x000ea400080010ff */
[----:B--2---:R-:W-:Y:S05]  /*dda0*/  @!P0 BRA `(.L_x_89) ;  /* 0xfffffffc00f08947 */ /* 0x004fea000383ffff */
[----:B------:R-:W-:Y:S05]  /*ddb0*/  BRA `(.L_x_90) ;  /* 0xffffff4400687947 */ /* 0x000fea000383ffff */
.L_x_23:
[----:B------:R-:W-:Y:S02]  /*ddc0*/  MOV R2, UR19 ;  /* 0x0000001300027c02 */ /* 0x000fe40008000f00 */
[-C--:B------:R-:W-:Y:S02]  /*ddd0*/  MOV R4, R6.reuse ;  /* 0x0000000600047202 */ /* 0x080fe40000000f00 */
[----:B------:R-:W-:-:S07]  /*dde0*/  MOV R5, R6 ;  /* 0x0000000600057202 */ /* 0x000fce0000000f00 */
.L_x_91:
[----:B-1----:R1:W2:Y:S02]  /*ddf0*/  SYNCS.PHASECHK.TRANS64.TRYWAIT P0, [R2+URZ+0x1c0], R5 ;  /* 0x0001c005020075a7 */ /* 0x0022a400080011ff */
[----:B--2---:R-:W-:Y:S05]  /*de00*/  @!P0 NANOSLEEP.SYNCS 0x989680 ;  /* 0x009896800000895d */ /* 0x004fea0003900000 */
[----:B------:R-:W2:Y:S02]  /*de10*/  @!P0 SYNCS.PHASECHK.TRANS64 P0, [R2+URZ+0x1c0], R5 ;  /* 0x0001c005020085a7 */ /* 0x000ea400080010ff */
[----:B--2---:R-:W-:Y:S05]  /*de20*/  @!P0 BRA `(.L_x_91) ;  /* 0xfffffffc00f08947 */ /* 0x004fea000383ffff */
[----:B------:R-:W-:Y:S05]  /*de30*/  BRA `(.L_x_92) ;  /* 0xffffff4400807947 */ /* 0x000fea000383ffff */
.L_x_24:
[----:B------:R-:W-:Y:S02]  /*de40*/  MOV R2, UR19 ;  /* 0x0000001300027c02 */ /* 0x000fe40008000f00 */
[-C--:B------:R-:W-:Y:S02]  /*de50*/  MOV R4, R6.reuse ;  /* 0x0000000600047202 */ /* 0x080fe40000000f00 */
[----:B------:R-:W-:-:S07]  /*de60*/  MOV R5, R6 ;  /* 0x0000000600057202 */ /* 0x000fce0000000f00 */
.L_x_93:
[----:B-1----:R1:W2:Y:S02]  /*de70*/  SYNCS.PHASECHK.TRANS64.TRYWAIT P0, [R2+URZ+0x1b8], R5 ;  /* 0x0001b805020075a7 */ /* 0x0022a400080011ff */
[----:B--2---:R-:W-:Y:S05]  /*de80*/  @!P0 NANOSLEEP.SYNCS 0x989680 ;  /* 0x009896800000895d */ /* 0x004fea0003900000 */
[----:B------:R-:W2:Y:S02]  /*de90*/  @!P0 SYNCS.PHASECHK.TRANS64 P0, [R2+URZ+0x1b8], R5 ;  /* 0x0001b805020085a7 */ /* 0x000ea400080010ff */
[----:B--2---:R-:W-:Y:S05]  /*dea0*/  @!P0 BRA `(.L_x_93) ;  /* 0xfffffffc00f08947 */ /* 0x004fea000383ffff */
[----:B------:R-:W-:Y:S05]  /*deb0*/  BRA `(.L_x_94) ;  /* 0xffffff4400b47947 */ /* 0x000fea000383ffff */
.L_x_25:
[----:B------:R-:W-:Y:S02]  /*dec0*/  MOV R2, UR19 ;  /* 0x0000001300027c02 */ /* 0x000fe40008000f00 */
[----:B------:R-:W-:-:S07]  /*ded0*/  MOV R7, R6 ;  /* 0x0000000600077202 */ /* 0x000fce0000000f00 */
.L_x_95:
[----:B-1----:R1:W2:Y:S02]  /*dee0*/  SYNCS.PHASECHK.TRANS64.TRYWAIT P0, [R2+URZ+0x1c8], R7 ;  /* 0x0001c807020075a7 */ /* 0x0022a400080011ff */
[----:B--2---:R-:W-:Y:S05]  /*def0*/  @!P0 NANOSLEEP.SYNCS 0x989680 ;  /* 0x009896800000895d */ /* 0x004fea0003900000 */
[----:B------:R-:W2:Y:S02]  /*df00*/  @!P0 SYNCS.PHASECHK.TRANS64 P0, [R2+URZ+0x1c8], R7 ;  /* 0x0001c807020085a7 */ /* 0x000ea400080010ff */
[----:B--2---:R-:W-:Y:S05]  /*df10*/  @!P0 BRA `(.L_x_95) ;  /* 0xfffffffc00f08947 */ /* 0x004fea000383ffff */
[----:B------:R-:W-:Y:S05]  /*df20*/  BRA `(.L_x_96) ;  /* 0xffffff4400cc7947 */ /* 0x000fea000383ffff */
.L_x_32:
[----:B------:R-:W-:Y:S01]  /*df30*/  HFMA2 R4, -RZ, RZ, -0.0 , 0 ;  /* 0x80000000ff047431 */ /* 0x000fe200000001ff */
[----:B------:R-:W-:Y:S02]  /*df40*/  MOV R2, UR25 ;  /* 0x0000001900027c02 */ /* 0x000fe40008000f00 */
[----:B------:R-:W-:-:S07]  /*df50*/  MOV R5, 0x80000000 ;  /* 0x8000000000057802 */ /* 0x000fce0000000f00 */
.L_x_97:
[----:B-1----:R1:W2:Y:S02]  /*df60*/  SYNCS.PHASECHK.TRANS64.TRYWAIT P0, [R2+URZ+0xe0], R5 ;  /* 0x0000e005020075a7 */ /* 0x0022a400080011ff */
[----:B--2---:R-:W-:Y:S05]  /*df70*/  @!P0 NANOSLEEP.SYNCS 0x989680 ;  /* 0x009896800000895d */ /* 0x004fea0003900000 */
[----:B------:R-:W2:Y:S02]  /*df80*/  @!P0 SYNCS.PHASECHK.TRANS64 P0, [R2+URZ+0xe0], R5 ;  /* 0x0000e005020085a7 */ /* 0x000ea400080010ff */
[----:B--2---:R-:W-:Y:S05]  /*df90*/  @!P0 BRA `(.L_x_97) ;  /* 0xfffffffc00f08947 */ /* 0x004fea000383ffff */
[----:B------:R-:W-:Y:S05]  /*dfa0*/  BRA `(.L_x_98) ;  /* 0xffffff4c00cc7947 */ /* 0x000fea000383ffff */
.L_x_33:
[----:B------:R-:W-:Y:S01]  /*dfb0*/  HFMA2 R4, -RZ, RZ, -0.0 , 0 ;  /* 0x80000000ff047431 */ /* 0x000fe200000001ff */
[----:B------:R-:W-:Y:S02]  /*dfc0*/  MOV R2, UR25 ;  /* 0x0000001900027c02 */ /* 0x000fe40008000f00 */
[----:B------:R-:W-:-:S07]  /*dfd0*/  MOV R5, 0x80000000 ;  /* 0x8000000000057802 */ /* 0x000fce0000000f00 */
.L_x_99:
[----:B-1----:R1:W2:Y:S02]  /*dfe0*/  SYNCS.PHASECHK.TRANS64.TRYWAIT P0, [R2+URZ+0x10], R5 ;  /* 0x00001005020075a7 */ /* 0x0022a400080011ff */
[----:B--2---:R-:W-:Y:S05]  /*dff0*/  @!P0 NANOSLEEP.SYNCS 0x989680 ;  /* 0x009896800000895d */ /* 0x004fea0003900000 */
[----:B------:R-:W2:Y:S02]  /*e000*/  @!P0 SYNCS.PHASECHK.TRANS64 P0, [R2+URZ+0x10], R5 ;  /* 0x00001005020085a7 */ /* 0x000ea400080010ff */
[----:B--2---:R-:W-:Y:S05]  /*e010*/  @!P0 BRA `(.L_x_99) ;  /* 0xfffffffc00f08947 */ /* 0x004fea000383ffff */
[----:B------:R-:W-:Y:S05]  /*e020*/  BRA `(.L_x_100) ;  /* 0xffffff4c00f47947 */ /* 0x000fea000383ffff */
.L_x_34:
[----:B------:R-:W-:Y:S01]  /*e030*/  HFMA2 R4, -RZ, RZ, -0.0 , 0 ;  /* 0x80000000ff047431 */ /* 0x000fe200000001ff */
[----:B------:R-:W-:Y:S02]  /*e040*/  MOV R2, UR25 ;  /* 0x0000001900027c02 */ /* 0x000fe40008000f00 */
[----:B------:R-:W-:-:S07]  /*e050*/  MOV R5, 0x80000000 ;  /* 0x8000000000057802 */ /* 0x000fce0000000f00 */
.L_x_101:
[----:B-1----:R1:W2:Y:S02]  /*e060*/  SYNCS.PHASECHK.TRANS64.TRYWAIT P0, [R2+URZ+0x18], R5 ;  /* 0x00001805020075a7 */ /* 0x0022a400080011ff */
[----:B--2---:R-:W-:Y:S05]  /*e070*/  @!P0 NANOSLEEP.SYNCS 0x989680 ;  /* 0x009896800000895d */ /* 0x004fea0003900000 */
[----:B------:R-:W2:Y:S02]  /*e080*/  @!P0 SYNCS.PHASECHK.TRANS64 P0, [R2+URZ+0x18], R5 ;  /* 0x00001805020085a7 */ /* 0x000ea400080010ff */
[----:B--2---:R-:W-:Y:S05]  /*e090*/  @!P0 BRA `(.L_x_101) ;  /* 0xfffffffc00f08947 */ /* 0x004fea000383ffff */
[----:B------:R-:W-:Y:S05]  /*e0a0*/  BRA `(.L_x_102) ;  /* 0xffffff5000147947 */ /* 0x000fea000383ffff */
.L_x_35:
[----:B------:R-:W-:Y:S01]  /*e0b0*/  HFMA2 R4, -RZ, RZ, -0.0 , 0 ;  /* 0x80000000ff047431 */ /* 0x000fe200000001ff */
[----:B------:R-:W-:Y:S02]  /*e0c0*/  MOV R2, UR25 ;  /* 0x0000001900027c02 */ /* 0x000fe40008000f00 */
[----:B------:R-:W-:-:S07]  /*e0d0*/  MOV R5, 0x80000000 ;  /* 0x8000000000057802 */ /* 0x000fce0000000f00 */
.L_x_103:
[----:B-1----:R1:W2:Y:S02]  /*e0e0*/  SYNCS.PHASECHK.TRANS64.TRYWAIT P0, [R2+URZ+0xe8], R5 ;  /* 0x0000e805020075a7 */ /* 0x0022a400080011ff */
[----:B--2---:R-:W-:Y:S05]  /*e0f0*/  @!P0 NANOSLEEP.SYNCS 0x989680 ;  /* 0x009896800000895d */ /* 0x004fea0003900000 */
[----:B------:R-:W2:Y:S02]  /*e100*/  @!P0 SYNCS.PHASECHK.TRANS64 P0, [R2+URZ+0xe8], R5 ;  /* 0x0000e805020085a7 */ /* 0x000ea400080010ff */
[----:B--2---:R-:W-:Y:S05]  /*e110*/  @!P0 BRA `(.L_x_103) ;  /* 0xfffffffc00f08947 */ /* 0x004fea000383ffff */
[----:B------:R-:W-:Y:S05]  /*e120*/  BRA `(.L_x_104) ;  /* 0xffffff5000307947 */ /* 0x000fea000383ffff */
.L_x_36:
[----:B------:R-:W-:Y:S02]  /*e130*/  MOV R2, UR8 ;  /* 0x0000000800027c02 */ /* 0x000fe40008000f00 */
[----:B------:R-:W-:-:S07]  /*e140*/  MOV R9, R8 ;  /* 0x0000000800097202 */ /* 0x000fce0000000f00 */
.L_x_105:
[----:B-1----:R1:W2:Y:S02]  /*e150*/  SYNCS.PHASECHK.TRANS64.TRYWAIT P0, [R2+URZ+0xe0], R9 ;  /* 0x0000e009020075a7 */ /* 0x0022a400080011ff */
[----:B--2---:R-:W-:Y:S05]  /*e160*/  @!P0 NANOSLEEP.SYNCS 0x989680 ;  /* 0x009896800000895d */ /* 0x004fea0003900000 */
[----:B------:R-:W2:Y:S02]  /*e170*/  @!P0 SYNCS.PHASECHK.TRANS64 P0, [R2+URZ+0xe0], R9 ;  /* 0x0000e009020085a7 */ /* 0x000ea400080010ff */
[----:B--2---:R-:W-:Y:S05]  /*e180*/  @!P0 BRA `(.L_x_105) ;  /* 0xfffffffc00f08947 */ /* 0x004fea000383ffff */
[----:B------:R-:W-:Y:S05]  /*e190*/  BRA `(.L_x_106) ;  /* 0xffffff50008c7947 */ /* 0x000fea000383ffff */
.L_x_37:
[----:B------:R-:W-:Y:S02]  /*e1a0*/  MOV R2, UR24 ;  /* 0x0000001800027c02 */ /* 0x000fe40008000f00 */
[-C--:B------:R-:W-:Y:S02]  /*e1b0*/  MOV R8, R5.reuse ;  /* 0x0000000500087202 */ /* 0x080fe40000000f00 */
[----:B------:R-:W-:-:S07]  /*e1c0*/  MOV R9, R5 ;  /* 0x0000000500097202 */ /* 0x000fce0000000f00 */
.L_x_107:
[----:B-1----:R1:W2:Y:S02]  /*e1d0*/  SYNCS.PHASECHK.TRANS64.TRYWAIT P0, [R2+URZ+0xe0], R9 ;  /* 0x0000e009020075a7 */ /* 0x0022a400080011ff */
[----:B--2---:R-:W-:Y:S05]  /*e1e0*/  @!P0 NANOSLEEP.SYNCS 0x989680 ;  /* 0x009896800000895d */ /* 0x004fea0003900000 */
[----:B------:R-:W2:Y:S02]  /*e1f0*/  @!P0 SYNCS.PHASECHK.TRANS64 P0, [R2+URZ+0xe0], R9 ;  /* 0x0000e009020085a7 */ /* 0x000ea400080010ff */
[----:B--2---:R-:W-:Y:S05]  /*e200*/  @!P0 BRA `(.L_x_107) ;  /* 0xfffffffc00f08947 */ /* 0x004fea000383ffff */
[----:B------:R-:W-:Y:S05]  /*e210*/  BRA `(.L_x_108) ;  /* 0xffffff5000ac7947 */ /* 0x000fea000383ffff */
.L_x_39:
[----:B------:R-:W-:Y:S02]  /*e220*/  MOV R2, UR9 ;  /* 0x0000000900027c02 */ /* 0x000fe40008000f00 */
[----:B------:R-:W-:-:S07]  /*e230*/  MOV R5, R4 ;  /* 0x0000000400057202 */ /* 0x000fce0000000f00 */
.L_x_109:
[----:B-1----:R1:W2:Y:S02]  /*e240*/  SYNCS.PHASECHK.TRANS64.TRYWAIT P0, [R2+URZ+0xe0], R5 ;  /* 0x0000e005020075a7 */ /* 0x0022a400080011ff */
[----:B--2---:R-:W-:Y:S05]  /*e250*/  @!P0 NANOSLEEP.SYNCS 0x989680 ;  /* 0x009896800000895d */ /* 0x004fea0003900000 */
[----:B------:R-:W2:Y:S02]  /*e260*/  @!P0 SYNCS.PHASECHK.TRANS64 P0, [R2+URZ+0xe0], R5 ;  /* 0x0000e005020085a7 */ /* 0x000ea400080010ff */
[----:B--2---:R-:W-:Y:S05]  /*e270*/  @!P0 BRA `(.L_x_109) ;  /* 0xfffffffc00f08947 */ /* 0x004fea000383ffff */
[----:B------:R-:W-:Y:S05]  /*e280*/  BRA `(.L_x_110) ;  /* 0xffffff5800647947 */ /* 0x000fea000383ffff */
.L_x_40:
[----:B------:R-:W-:Y:S02]  /*e290*/  MOV R2, UR8 ;  /* 0x0000000800027c02 */ /* 0x000fe40008000f00 */
[----:B------:R-:W-:-:S07]  /*e2a0*/  MOV R7, R6 ;  /* 0x0000000600077202 */ /* 0x000fce0000000f00 */
.L_x_111:
[----:B-1----:R1:W2:Y:S02]  /*e2b0*/  SYNCS.PHASECHK.TRANS64.TRYWAIT P0, [R2+URZ+0x18], R7 ;  /* 0x00001807020075a7 */ /* 0x0022a400080011ff */
[----:B--2---:R-:W-:Y:S05]  /*e2c0*/  @!P0 NANOSLEEP.SYNCS 0x989680 ;  /* 0x009896800000895d */ /* 0x004fea0003900000 */
[----:B------:R-:W2:Y:S02]  /*e2d0*/  @!P0 SYNCS.PHASECHK.TRANS64 P0, [R2+URZ+0x18], R7 ;  /* 0x00001807020085a7 */ /* 0x000ea400080010ff */
[----:B--2---:R-:W-:Y:S05]  /*e2e0*/  @!P0 BRA `(.L_x_111) ;  /* 0xfffffffc00f08947 */ /* 0x004fea000383ffff */
[----:B------:R-:W-:Y:S05]  /*e2f0*/  BRA `(.L_x_112) ;  /* 0xffffff5800607947 */ /* 0x000fea000383ffff */
.L_x_43:
[----:B------:R-:W-:Y:S02]  /*e300*/  MOV R2, 0x80000000 ;  /* 0x8000000000027802 */ /* 0x000fe40000000f00 */
[----:B------:R-:W-:-:S07]  /*e310*/  MOV R3, 0x80000000 ;  /* 0x8000000000037802 */ /* 0x000fce0000000f00 */
.L_x_113:
[----:B-1----:R1:W2:Y:S02]  /*e320*/  SYNCS.PHASECHK.TRANS64.TRYWAIT P0, [UR10], R3 ;  /* 0x00000003ff0075a7 */ /* 0x0022a4000800110a */
[----:B--2---:R-:W-:Y:S05]  /*e330*/  @!P0 NANOSLEEP.SYNCS 0x989680 ;  /* 0x009896800000895d */ /* 0x004fea0003900000 */
[----:B------:R-:W2:Y:S02]  /*e340*/  @!P0 SYNCS.PHASECHK.TRANS64 P0, [UR10], R3 ;  /* 0x00000003ff0085a7 */ /* 0x000ea4000800100a */
[----:B--2---:R-:W-:Y:S05]  /*e350*/  @!P0 BRA `(.L_x_113) ;  /* 0xfffffffc00f08947 */ /* 0x004fea000383ffff */
[----:B------:R-:W-:Y:S05]  /*e360*/  BRA `(.L_x_114) ;  /* 0xffffff5800e47947 */ /* 0x000fea000383ffff */
.L_x_44:
[----:B------:R-:W1:Y:S02]  /*e370*/  SYNCS.PHASECHK.TRANS64.TRYWAIT P0, [UR9], RZ ;  /* 0x000000ffff0075a7 */ /* 0x000e640008001109 */
[----:B-1----:R-:W-:Y:S05]  /*e380*/  @!P0 NANOSLEEP.SYNCS 0x989680 ;  /* 0x009896800000895d */ /* 0x002fea0003900000 */
[----:B------:R-:W1:Y:S02]  /*e390*/  @!P0 SYNCS.PHASECHK.TRANS64 P0, [UR9], RZ ;  /* 0x000000ffff0085a7 */ /* 0x000e640008001009 */
[----:B-1----:R-:W-:Y:S05]  /*e3a0*/  @!P0 BRA `(.L_x_44) ;  /* 0xfffffffc00f08947 */ /* 0x002fea000383ffff */
[----:B------:R-:W-:Y:S05]  /*e3b0*/  BRA `(.L_x_115) ;  /* 0xffffff5c00b47947 */ /* 0x000fea000383ffff */
.L_x_45:
[----:B------:R-:W1:Y:S02]  /*e3c0*/  SYNCS.PHASECHK.TRANS64.TRYWAIT P0, [UR10], RZ ;  /* 0x000000ffff0075a7 */ /* 0x000e64000800110a */
[----:B-1----:R-:W-:Y:S05]  /*e3d0*/  @!P0 NANOSLEEP.SYNCS 0x989680 ;  /* 0x009896800000895d */ /* 0x002fea0003900000 */
[----:B------:R-:W1:Y:S02]  /*e3e0*/  @!P0 SYNCS.PHASECHK.TRANS64 P0, [UR10], RZ ;  /* 0x000000ffff0085a7 */ /* 0x000e64000800100a */
[----:B-1----:R-:W-:Y:S05]  /*e3f0*/  @!P0 BRA `(.L_x_45) ;  /* 0xfffffffc00f08947 */ /* 0x002fea000383ffff */
[----:B------:R-:W-:Y:S05]  /*e400*/  BRA `(.L_x_116) ;  /* 0xffffff8400c87947 */ /* 0x000fea000383ffff */
.L_x_47:
[----:B------:R-:W-:Y:S02]  /*e410*/  MOV R4, UR21 ;  /* 0x0000001500047c02 */ /* 0x000fe40008000f00 */
[----:B------:R-:W-:-:S07]  /*e420*/  MOV R5, UR21 ;  /* 0x0000001500057c02 */ /* 0x000fce0008000f00 */
.L_x_117:
[----:B---3--:R3:W4:Y:S02]  /*e430*/  SYNCS.PHASECHK.TRANS64.TRYWAIT P0, [UR9], R5 ;  /* 0x00000005ff0075a7 */ /* 0x0087240008001109 */
[----:B----4-:R-:W-:Y:S05]  /*e440*/  @!P0 NANOSLEEP.SYNCS 0x989680 ;  /* 0x009896800000895d */ /* 0x010fea0003900000 */
[----:B------:R-:W4:Y:S02]  /*e450*/  @!P0 SYNCS.PHASECHK.TRANS64 P0, [UR9], R5 ;  /* 0x00000005ff0085a7 */ /* 0x000f240008001009 */
[----:B----4-:R-:W-:Y:S05]  /*e460*/  @!P0 BRA `(.L_x_117) ;  /* 0xfffffffc00f08947 */ /* 0x010fea000383ffff */
[----:B------:R-:W-:Y:S05]  /*e470*/  BRA `(.L_x_118) ;  /* 0xffffff8800007947 */ /* 0x000fea000383ffff */
.L_x_48:
[----:B------:R-:W-:Y:S02]  /*e480*/  MOV R4, UR21 ;  /* 0x0000001500047c02 */ /* 0x000fe40008000f00 */
[----:B------:R-:W-:-:S07]  /*e490*/  MOV R5, UR21 ;  /* 0x0000001500057c02 */ /* 0x000fce0008000f00 */
.L_x_119:
[----:B-1----:R1:W2:Y:S02]  /*e4a0*/  SYNCS.PHASECHK.TRANS64.TRYWAIT P0, [UR10], R5 ;  /* 0x00000005ff0075a7 */ /* 0x0022a4000800110a */
[----:B--2---:R-:W-:Y:S05]  /*e4b0*/  @!P0 NANOSLEEP.SYNCS 0x989680 ;  /* 0x009896800000895d */ /* 0x004fea0003900000 */
[----:B------:R-:W2:Y:S02]  /*e4c0*/  @!P0 SYNCS.PHASECHK.TRANS64 P0, [UR10], R5 ;  /* 0x00000005ff0085a7 */ /* 0x000ea4000800100a */
[----:B--2---:R-:W-:Y:S05]  /*e4d0*/  @!P0 BRA `(.L_x_119) ;  /* 0xfffffffc00f08947 */ /* 0x004fea000383ffff */
[----:B------:R-:W-:Y:S05]  /*e4e0*/  BRA `(.L_x_120) ;  /* 0xffffffa800e47947 */ /* 0x000fea000383ffff */
.L_x_51:
[----:B------:R-:W-:Y:S01]  /*e4f0*/  UIADD3 UR17, UPT, UPT, UR20, 0x1a0, URZ ;  /* 0x000001a014117890 */ /* 0x000fe2000fffe0ff */
[----:B------:R-:W-:Y:S02]  /*e500*/  MOV R6, UR19 ;  /* 0x0000001300067c02 */ /* 0x000fe40008000f00 */
[----:B------:R-:W-:-:S03]  /*e510*/  MOV R7, UR19 ;  /* 0x0000001300077c02 */ /* 0x000fc60008000f00 */
[----:B------:R-:W-:-:S07]  /*e520*/  MOV R4, UR17 ;  /* 0x0000001100047c02 */ /* 0x000fce0008000f00 */
.L_x_121:
[----:B-1----:R1:W2:Y:S02]  /*e530*/  SYNCS.PHASECHK.TRANS64.TRYWAIT P0, [R4+URZ], R7 ;  /* 0x00000007040075a7 */ /* 0x0022a400080011ff */
[----:B--2---:R-:W-:Y:S05]  /*e540*/  @!P0 NANOSLEEP.SYNCS 0x989680 ;  /* 0x009896800000895d */ /* 0x004fea0003900000 */
[----:B------:R-:W2:Y:S02]  /*e550*/  @!P0 SYNCS.PHASECHK.TRANS64 P0, [R4+URZ], R7 ;  /* 0x00000007040085a7 */ /* 0x000ea400080010ff */
[----:B--2---:R-:W-:Y:S05]  /*e560*/  @!P0 BRA `(.L_x_121) ;  /* 0xfffffffc00f08947 */ /* 0x004fea000383ffff */
[----:B------:R-:W-:Y:S05]  /*e570*/  BRA `(.L_x_122) ;  /* 0xffffffb000607947 */ /* 0x000fea000383ffff */
.L_x_52:
[----:B------:R-:W-:Y:S01]  /*e580*/  MOV R4, UR17 ;  /* 0x0000001100047c02 */ /* 0x000fe20008000f00 */
[----:B------:R-:W-:Y:S01]  /*e590*/  UIADD3 UR8, UPT, UPT, UR20, 0x210, URZ ;  /* 0x0000021014087890 */ /* 0x000fe2000fffe0ff */
[----:B------:R-:W-:-:S11]  /*e5a0*/  MOV R5, UR17 ;  /* 0x0000001100057c02 */ /* 0x000fd60008000f00 */
.L_x_123:
[----:B-1----:R1:W2:Y:S02]  /*e5b0*/  SYNCS.PHASECHK.TRANS64.TRYWAIT P0, [UR8], R5 ;  /* 0x00000005ff0075a7 */ /* 0x0022a40008001108 */
[----:B--2---:R-:W-:Y:S05]  /*e5c0*/  @!P0 NANOSLEEP.SYNCS 0x989680 ;  /* 0x009896800000895d */ /* 0x004fea0003900000 */
[----:B------:R-:W2:Y:S02]  /*e5d0*/  @!P0 SYNCS.PHASECHK.TRANS64 P0, [UR8], R5 ;  /* 0x00000005ff0085a7 */ /* 0x000ea40008001008 */
[----:B--2---:R-:W-:Y:S05]  /*e5e0*/  @!P0 BRA `(.L_x_123) ;  /* 0xfffffffc00f08947 */ /* 0x004fea000383ffff */
[----:B------:R-:W-:Y:S05]  /*e5f0*/  BRA `(.L_x_124) ;  /* 0xffffffcc00787947 */ /* 0x000fea000383ffff */
.L_x_54:
[----:B------:R-:W-:Y:S01]  /*e600*/  UIADD3 UR9, UPT, UPT, UR9, 0x210, URZ ;  /* 0x0000021009097890 */ /* 0x000fe2000fffe0ff */
[----:B-1-3--:R-:W-:Y:S02]  /*e610*/  MOV R2, UR12 ;  /* 0x0000000c00027c02 */ /* 0x00afe40008000f00 */
[----:B------:R-:W-:-:S03]  /*e620*/  MOV R3, UR12 ;  /* 0x0000000c00037c02 */ /* 0x000fc60008000f00 */
[----:B------:R-:W-:-:S07]  /*e630*/  MOV R0, UR9 ;  /* 0x0000000900007c02 */ /* 0x000fce0008000f00 */
.L_x_125:
[----:B-1----:R1:W3:Y:S02]  /*e640*/  SYNCS.PHASECHK.TRANS64.TRYWAIT P0, [R0+URZ], R3 ;  /* 0x00000003000075a7 */ /* 0x0022e400080011ff */
[----:B---3--:R-:W-:Y:S05]  /*e650*/  @!P0 NANOSLEEP.SYNCS 0x989680 ;  /* 0x009896800000895d */ /* 0x008fea0003900000 */
[----:B------:R-:W3:Y:S02]  /*e660*/  @!P0 SYNCS.PHASECHK.TRANS64 P0, [R0+URZ], R3 ;  /* 0x00000003000085a7 */ /* 0x000ee400080010ff */
[----:B---3--:R-:W-:Y:S05]  /*e670*/  @!P0 BRA `(.L_x_125) ;  /* 0xfffffffc00f08947 */ /* 0x008fea000383ffff */
[----:B------:R-:W-:Y:S05]  /*e680*/  BRA `(.L_x_126) ;  /* 0xffffffd000d47947 */ /* 0x000fea000383ffff */
.L_x_60:
[----:B-1----:R1:W2:Y:S02]  /*e690*/  SYNCS.PHASECHK.TRANS64.TRYWAIT P0, [R2+URZ+0x1e0], RZ ;  /* 0x0001e0ff020075a7 */ /* 0x0022a400080011ff */
[----:B--2---:R-:W-:Y:S05]  /*e6a0*/  @!P0 NANOSLEEP.SYNCS 0x989680 ;  /* 0x009896800000895d */ /* 0x004fea0003900000 */
[----:B------:R-:W2:Y:S02]  /*e6b0*/  @!P0 SYNCS.PHASECHK.TRANS64 P0, [R2+URZ+0x1e0], RZ ;  /* 0x0001e0ff020085a7 */ /* 0x000ea400080010ff */
[----:B--2---:R-:W-:Y:S05]  /*e6c0*/  @!P0 BRA `(.L_x_60) ;  /* 0xfffffffc00f08947 */ /* 0x004fea000383ffff */
[----:B------:R-:W-:Y:S05]  /*e6d0*/  BRA `(.L_x_127) ;  /* 0xffffffe000487947 */ /* 0x000fea000383ffff */
.L_x_61:
[----:B------:R-:W-:Y:S01]  /*e6e0*/  HFMA2 R4, -RZ, RZ, -0.0 , 0 ;  /* 0x80000000ff047431 */ /* 0x000fe200000001ff */
[----:B------:R-:W-:-:S07]  /*e6f0*/  MOV R5, 0x80000000 ;  /* 0x8000000000057802 */ /* 0x000fce0000000f00 */
.L_x_128:
[----:B--2---:R2:W4:Y:S02]  /*e700*/  SYNCS.PHASECHK.TRANS64.TRYWAIT P0, [R2+URZ+0x230], R5 ;  /* 0x00023005020075a7 */ /* 0x00452400080011ff */
[----:B----4-:R-:W-:Y:S05]  /*e710*/  @!P0 NANOSLEEP.SYNCS 0x989680 ;  /* 0x009896800000895d */ /* 0x010fea0003900000 */
[----:B------:R-:W4:Y:S02]  /*e720*/  @!P0 SYNCS.PHASECHK.TRANS64 P0, [R2+URZ+0x230], R5 ;  /* 0x00023005020085a7 */ /* 0x000f2400080010ff */
[----:B----4-:R-:W-:Y:S05]  /*e730*/  @!P0 BRA `(.L_x_128) ;  /* 0xfffffffc00f08947 */ /* 0x010fea000383ffff */
[----:B------:R-:W-:Y:S05]  /*e740*/  BRA `(.L_x_129) ;  /* 0xffffffe0003c7947 */ /* 0x000fea000383ffff */
.L_x_62:
[----:B-1----:R1:W2:Y:S02]  /*e750*/  SYNCS.PHASECHK.TRANS64.TRYWAIT P0, [R2+URZ+0x1e8], RZ ;  /* 0x0001e8ff020075a7 */ /* 0x0022a400080011ff */
[----:B--2---:R-:W-:Y:S05]  /*e760*/  @!P0 NANOSLEEP.SYNCS 0x989680 ;  /* 0x009896800000895d */ /* 0x004fea0003900000 */
[----:B------:R-:W2:Y:S02]  /*e770*/  @!P0 SYNCS.PHASECHK.TRANS64 P0, [R2+URZ+0x1e8], RZ ;  /* 0x0001e8ff020085a7 */ /* 0x000ea400080010ff */
[----:B--2---:R-:W-:Y:S05]  /*e780*/  @!P0 BRA `(.L_x_62) ;  /* 0xfffffffc00f08947 */ /* 0x004fea000383ffff */
[----:B------:R-:W-:Y:S05]  /*e790*/  BRA `(.L_x_130) ;  /* 0xffffffe400c87947 */ /* 0x000fea000383ffff */
.L_x_63:
[----:B------:R-:W-:Y:S01]  /*e7a0*/  HFMA2 R4, -RZ, RZ, -0.0 , 0 ;  /* 0x80000000ff047431 */ /* 0x000fe200000001ff */
[----:B------:R-:W-:-:S07]  /*e7b0*/  MOV R5, 0x80000000 ;  /* 0x8000000000057802 */ /* 0x000fce0000000f00 */
.L_x_131:
[----:B--2---:R2:W4:Y:S02]  /*e7c0*/  SYNCS.PHASECHK.TRANS64.TRYWAIT P0, [R2+URZ+0x238], R5 ;  /* 0x00023805020075a7 */ /* 0x00452400080011ff */
[----:B----4-:R-:W-:Y:S05]  /*e7d0*/  @!P0 NANOSLEEP.SYNCS 0x989680 ;  /* 0x009896800000895d */ /* 0x010fea0003900000 */
[----:B------:R-:W4:Y:S02]  /*e7e0*/  @!P0 SYNCS.PHASECHK.TRANS64 P0, [R2+URZ+0x238], R5 ;  /* 0x00023805020085a7 */ /* 0x000f2400080010ff */
[----:B----4-:R-:W-:Y:S05]  /*e7f0*/  @!P0 BRA `(.L_x_131) ;  /* 0xfffffffc00f08947 */ /* 0x010fea000383ffff */
[----:B------:R-:W-:Y:S05]  /*e800*/  BRA `(.L_x_132) ;  /* 0xffffffe400bc7947 */ /* 0x000fea000383ffff */
.L_x_64:
[----:B------:R-:W-:-:S07]  /*e810*/  MOV R5, R4 ;  /* 0x0000000400057202 */ /* 0x000fce0000000f00 */
.L_x_133:
[----:B-1----:R1:W4:Y:S02]  /*e820*/  SYNCS.PHASECHK.TRANS64.TRYWAIT P0, [R2+URZ+0x238], R5 ;  /* 0x00023805020075a7 */ /* 0x00232400080011ff */
[----:B----4-:R-:W-:Y:S05]  /*e830*/  @!P0 NANOSLEEP.SYNCS 0x989680 ;  /* 0x009896800000895d */ /* 0x010fea0003900000 */
[----:B------:R-:W4:Y:S02]  /*e840*/  @!P0 SYNCS.PHASECHK.TRANS64 P0, [R2+URZ+0x238], R5 ;  /* 0x00023805020085a7 */ /* 0x000f2400080010ff */
[----:B----4-:R-:W-:Y:S05]  /*e850*/  @!P0 BRA `(.L_x_133) ;  /* 0xfffffffc00f08947 */ /* 0x010fea000383ffff */
[----:B------:R-:W-:Y:S05]  /*e860*/  BRA `(.L_x_134) ;  /* 0xffffffec00e87947 */ /* 0x000fea000383ffff */
        .weak           $__internal_0_$__cuda_sm10x_tcgen05_guardrail_trap_col_being_dealloced_not_returned_by_alloc
        .type           $__internal_0_$__cuda_sm10x_tcgen05_guardrail_trap_col_being_dealloced_not_returned_by_alloc,@function
        .size           $__internal_0_$__cuda_sm10x_tcgen05_guardrail_trap_col_being_dealloced_not_returned_by_alloc,($__internal_1_$__cuda_sm10x_tcgen05_guardrail_trap_phase_invalid_during_alloc - $__internal_0_$__cuda_sm10x_tcgen05_guardrail_trap_col_being_dealloced_not_returned_by_alloc)
$__internal_0_$__cuda_sm10x_tcgen05_guardrail_trap_col_being_dealloced_not_returned_by_alloc:
[----:B------:R-:W-:Y:S05]  /*e870*/  BPT.TRAP 0x1 ;  /* 0x000000040000795c */ /* 0x000fea0000300000 */
[----:B------:R-:W-:-:S04]  /*e880*/  HFMA2 R3, -RZ, RZ, 0, 0 ;  /* 0x00000000ff037431 */ /* 0x000fc800000001ff */
[----:B------:R-:W-:Y:S05]  /*e890*/  RET.REL.NODEC R2 `(kernel_cutlass_kernel_flash_attncuteflash_fwd_sm100FlashAttentionForwardSm100_object_at__tensor0000o6411101213_tensor0000o6411101213_tensor0000o6410111213_tensor0000o6411101213_tensorptrf_0) ;  /* 0xffffff1402d87950 */ /* 0x000fea0003c3ffff */
        .weak           $__internal_1_$__cuda_sm10x_tcgen05_guardrail_trap_phase_invalid_during_alloc
        .type           $__internal_1_$__cuda_sm10x_tcgen05_guardrail_trap_phase_invalid_during_alloc,@function
        .size           $__internal_1_$__cuda_sm10x_tcgen05_guardrail_trap_phase_invalid_during_alloc,($__internal_2_$__cuda_sm10x_tcgen05_guardrail_trap_unallocated_columns_being_dealloced - $__internal_1_$__cuda_sm10x_tcgen05_guardrail_trap_phase_invalid_during_alloc)
$__internal_1_$__cuda_sm10x_tcgen05_guardrail_trap_phase_invalid_during_alloc:
[----:B------:R-:W-:Y:S05]  /*e8a0*/  BPT.TRAP 0x1 ;  /* 0x000000040000795c */ /* 0x000fea0000300000 */
[----:B------:R-:W-:-:S04]  /*e8b0*/  MOV R3, 0x0 ;  /* 0x0000000000037802 */ /* 0x000fc80000000f00 */
[----:B------:R-:W-:Y:S05]  /*e8c0*/  RET.REL.NODEC R2 `(kernel_cutlass_kernel_flash_attncuteflash_fwd_sm100FlashAttentionForwardSm100_object_at__tensor0000o6411101213_tensor0000o6411101213_tensor0000o6410111213_tensor0000o6411101213_tensorptrf_0) ;  /* 0xffffff1402cc7950 */ /* 0x000fea0003c3ffff */
        .weak           $__internal_2_$__cuda_sm10x_tcgen05_guardrail_trap_unallocated_columns_being_dealloced
        .type           $__internal_2_$__cuda_sm10x_tcgen05_guardrail_trap_unallocated_columns_being_dealloced,@function
        .size           $__internal_2_$__cuda_sm10x_tcgen05_guardrail_trap_unallocated_columns_being_dealloced,(.L_x_142 - $__internal_2_$__cuda_sm10x_tcgen05_guardrail_trap_unallocated_columns_being_dealloced)
$__internal_2_$__cuda_sm10x_tcgen05_guardrail_trap_unallocated_columns_being_dealloced:
[----:B------:R-:W-:Y:S05]  /*e8d0*/  BPT.TRAP 0x1 ;  /* 0x000000040000795c */ /* 0x000fea0000300000 */
[----:B------:R-:W-:-:S04]  /*e8e0*/  HFMA2 R3, -RZ, RZ, 0, 0 ;  /* 0x00000000ff037431 */ /* 0x000fc800000001ff */
[----:B------:R-:W-:Y:S05]  /*e8f0*/  RET.REL.NODEC R2 `(kernel_cutlass_kernel_flash_attncuteflash_fwd_sm100FlashAttentionForwardSm100_object_at__tensor0000o6411101213_tensor0000o6411101213_tensor0000o6410111213_tensor0000o6411101213_tensorptrf_0) ;  /* 0xffffff1402c07950 */ /* 0x000fea0003c3ffff */
.L_x_135:
[----:B------:R-:W-:-:S00]  /*e900*/  BRA `(.L_x_135) ;  /* 0xfffffffc00fc7947 */ /* 0x000fc0000383ffff */
[----:B------:R-:W-:-:S00]  /*e910*/  NOP ;  /* 0x0000000000007918 */ /* 0x000fc00000000000 */
        /* <DEDUP_REMOVED lines=14> */
.L_x_142:


//--------------------- .nv.shared.kernel_cutlass_kernel_flash_attncuteflash_fwd_sm100FlashAttentionForwardSm100_object_at__tensor0000o6411101213_tensor0000o6411101213_tensor0000o6410111213_tensor0000o6411101213_tensorptrf_0 --------------------------
	.section	.nv.shared.kernel_cutlass_kernel_flash_attncuteflash_fwd_sm100FlashAttentionForwardSm100_object_at__tensor0000o6411101213_tensor0000o6411101213_tensor0000o6410111213_tensor0000o6411101213_tensorptrf_0,"aw",@nobits
	.sectionflags	@""
	.align	1024
	.zero		1024


//--------------------- .nv.shared.reserved.0     --------------------------
	.section	.nv.shared.reserved.0,"aw",@nobits
	.align	8
	.weak		__nv_reservedSMEM_offset_0_alias
	.size		__nv_reservedSMEM_offset_0_alias, 0, 64
	.other		__nv_reservedSMEM_offset_0_alias,@"STO_CUDA_RESERVED_SHARED STV_DEFAULT"
__nv_reservedSMEM_offset_0_alias:
	.zero		0
.nv.shared.reserved.0:
	.zero		64
	.weak		__nv_reservedSMEM_allocation_phase
	.type		__nv_reservedSMEM_allocation_phase,@object
	.size		__nv_reservedSMEM_allocation_phase,(.L_0 - __nv_reservedSMEM_allocation_phase)
__nv_reservedSMEM_allocation_phase:
	.zero		1
.L_0:
	.zero		7
	.weak		__nv_reservedSMEM_devtool_atexit_pc
	.type		__nv_reservedSMEM_devtool_atexit_pc,@object
	.size		__nv_reservedSMEM_devtool_atexit_pc,(__nv_reservedSMEM_allocation_mask - __nv_reservedSMEM_devtool_atexit_pc)
__nv_reservedSMEM_devtool_atexit_pc:
	.zero		8
	.weak		__nv_reservedSMEM_allocation_mask
	.type		__nv_reservedSMEM_allocation_mask,@object
	.size		__nv_reservedSMEM_allocation_mask,(.L_2 - __nv_reservedSMEM_allocation_mask)
__nv_reservedSMEM_allocation_mask:
	.zero		4
.L_2:


//--------------------- .nv.constant0.kernel_cutlass_kernel_flash_attncuteflash_fwd_sm100FlashAttentionForwardSm100_object_at__tensor0000o6411101213_tensor0000o6411101213_tensor0000o6410111213_tensor0000o6411101213_tensorptrf_0 --------------------------
	.section	.nv.constant0.kernel_cutlass_kernel_flash_attncuteflash_fwd_sm100FlashAttentionForwardSm100_object_at__tensor0000o6411101213_tensor0000o6411101213_tensor0000o6410111213_tensor0000o6411101213_tensorptrf_0,"a",@progbits
	.sectionflags	@""
	.align	4
.nv.constant0.kernel_cutlass_kernel_flash_attncuteflash_fwd_sm100FlashAttentionForwardSm100_object_at__tensor0000o6411101213_tensor0000o6411101213_tensor0000o6410111213_tensor0000o6411101213_tensorptrf_0:
	.zero		1640


//--------------------- SYMBOLS --------------------------

	.type		.nv.reservedSmem.offset0,@object
	.size		.nv.reservedSmem.offset0,0x4
	.type		.nv.reservedSmem.cap,@object
	.size		.nv.reservedSmem.cap,0x4
